	.target	sm_90a

	.elftype	@"ET_EXEC"


//--------------------- .note.nv.tkinfo           --------------------------
	.section	.note.nv.tkinfo,"",@"SHT_NOTE"
	.sectionflags	@"SHF_NOTE_NV_TKINFO"
	.tkinfo
        /*0018*/ 	.word	0x00000002
        /*0030*/ 	.string	""
        /*0030*/ 	.string	"ptxas"
        /*0030*/ 	.string	"Cuda compilation tools, release 13.0, V13.0.88"
        /*0030*/ 	.string	"Build cuda_13.0.r13.0/compiler.36424714_0"
        /*0030*/ 	.string	"-v  -suppress-debug-info  -lineinfo  -arch sm_90a "



//--------------------- .note.nv.cuinfo           --------------------------
	.section	.note.nv.cuinfo,"",@"SHT_NOTE"
	.sectionflags	@"SHF_NOTE_NV_CUINFO"
        /*0018*/ 	.short	0x0002
        /*001a*/ 	.short	0x005a
        /*001c*/ 	.short	0x0082
	.zero		2


//--------------------- .nv.info                  --------------------------
	.section	.nv.info,"",@"SHT_CUDA_INFO"
	.align	4


	//----- nvinfo : EIATTR_REGCOUNT
	.align		4
        /*0000*/ 	.byte	0x04, 0x2f
        /*0002*/ 	.short	(.L_1 - .L_0)
	.align		4
.L_0:
        /*0004*/ 	.word	index@(matmul_kernel)
        /*0008*/ 	.word	0x0000005f


	//----- nvinfo : EIATTR_FRAME_SIZE
	.align		4
.L_1:
        /*000c*/ 	.byte	0x04, 0x11
        /*000e*/ 	.short	(.L_3 - .L_2)
	.align		4
.L_2:
        /*0010*/ 	.word	index@(matmul_kernel)
        /*0014*/ 	.word	0x00000000


	//----- nvinfo : EIATTR_MIN_STACK_SIZE
	.align		4
.L_3:
        /*0018*/ 	.byte	0x04, 0x12
        /*001a*/ 	.short	(.L_5 - .L_4)
	.align		4
.L_4:
        /*001c*/ 	.word	index@(matmul_kernel)
        /*0020*/ 	.word	0x00000000
.L_5:


//--------------------- .nv.compat                --------------------------
	.section	.nv.compat,"",@"SHT_CUDA_COMPAT_INFO"
	.align	4
        /*0000*/ 	.byte	0x02, 0x09, 0x01, 0x00, 0x02, 0x02, 0x04, 0x00, 0x02, 0x05, 0x05, 0x00, 0x03, 0x07, 0x01, 0x01
        /*0010*/ 	.byte	0x02, 0x03, 0x00, 0x00, 0x02, 0x06, 0x01, 0x00, 0x04, 0x0b, 0x08, 0x00, 0x00, 0x00, 0x00, 0x00
        /*0020*/ 	.byte	0x00, 0x00, 0x00, 0x00


//--------------------- .nv.info.matmul_kernel    --------------------------
	.section	.nv.info.matmul_kernel,"",@"SHT_CUDA_INFO"
	.sectionflags	@""
	.align	4


	//----- nvinfo : EIATTR_CUDA_API_VERSION
	.align		4
        /*0000*/ 	.byte	0x04, 0x37
        /*0002*/ 	.short	(.L_7 - .L_6)
.L_6:
        /*0004*/ 	.word	0x00000082


	//----- nvinfo : EIATTR_KPARAM_INFO
	.align		4
.L_7:
        /*0008*/ 	.byte	0x04, 0x17
        /*000a*/ 	.short	(.L_9 - .L_8)
.L_8:
        /*000c*/ 	.word	0x00000000
        /*0010*/ 	.short	0x000d
        /*0012*/ 	.short	0x0048
        /*0014*/ 	.byte	0x00, 0xf4, 0x21, 0x00


	//----- nvinfo : EIATTR_KPARAM_INFO
	.align		4
.L_9:
        /*0018*/ 	.byte	0x04, 0x17
        /*001a*/ 	.short	(.L_11 - .L_10)
.L_10:
        /*001c*/ 	.word	0x00000000
        /*0020*/ 	.short	0x000c
        /*0022*/ 	.short	0x0040
        /*0024*/ 	.byte	0x00, 0xf4, 0x21, 0x00


	//----- nvinfo : EIATTR_KPARAM_INFO
	.align		4
.L_11:
        /*0028*/ 	.byte	0x04, 0x17
        /*002a*/ 	.short	(.L_13 - .L_12)
.L_12:
        /*002c*/ 	.word	0x00000000
        /*0030*/ 	.short	0x000b
        /*0032*/ 	.short	0x0038
        /*0034*/ 	.byte	0x00, 0xf0, 0x11, 0x00


	//----- nvinfo : EIATTR_KPARAM_INFO
	.align		4
.L_13:
        /*0038*/ 	.byte	0x04, 0x17
        /*003a*/ 	.short	(.L_15 - .L_14)
.L_14:
        /*003c*/ 	.word	0x00000000
        /*0040*/ 	.short	0x000a
        /*0042*/ 	.short	0x0034
        /*0044*/ 	.byte	0x00, 0xf0, 0x11, 0x00


	//----- nvinfo : EIATTR_KPARAM_INFO
	.align		4
.L_15:
        /*0048*/ 	.byte	0x04, 0x17
        /*004a*/ 	.short	(.L_17 - .L_16)
.L_16:
        /*004c*/ 	.word	0x00000000
        /*0050*/ 	.short	0x0009
        /*0052*/ 	.short	0x0030
        /*0054*/ 	.byte	0x00, 0xf0, 0x11, 0x00


	//----- nvinfo : EIATTR_KPARAM_INFO
	.align		4
.L_17:
        /*0058*/ 	.byte	0x04, 0x17
        /*005a*/ 	.short	(.L_19 - .L_18)
.L_18:
        /*005c*/ 	.word	0x00000000
        /*0060*/ 	.short	0x0008
        /*0062*/ 	.short	0x002c
        /*0064*/ 	.byte	0x00, 0xf0, 0x11, 0x00


	//----- nvinfo : EIATTR_KPARAM_INFO
	.align		4
.L_19:
        /*0068*/ 	.byte	0x04, 0x17
        /*006a*/ 	.short	(.L_21 - .L_20)
.L_20:
        /*006c*/ 	.word	0x00000000
        /*0070*/ 	.short	0x0007
        /*0072*/ 	.short	0x0028
        /*0074*/ 	.byte	0x00, 0xf0, 0x11, 0x00


	//----- nvinfo : EIATTR_KPARAM_INFO
	.align		4
.L_21:
        /*0078*/ 	.byte	0x04, 0x17
        /*007a*/ 	.short	(.L_23 - .L_22)
.L_22:
        /*007c*/ 	.word	0x00000000
        /*0080*/ 	.short	0x0006
        /*0082*/ 	.short	0x0024
        /*0084*/ 	.byte	0x00, 0xf0, 0x11, 0x00


	//----- nvinfo : EIATTR_KPARAM_INFO
	.align		4
.L_23:
        /*0088*/ 	.byte	0x04, 0x17
        /*008a*/ 	.short	(.L_25 - .L_24)
.L_24:
        /*008c*/ 	.word	0x00000000
        /*0090*/ 	.short	0x0005
        /*0092*/ 	.short	0x0020
        /*0094*/ 	.byte	0x00, 0xf0, 0x11, 0x00


	//----- nvinfo : EIATTR_KPARAM_INFO
	.align		4
.L_25:
        /*0098*/ 	.byte	0x04, 0x17
        /*009a*/ 	.short	(.L_27 - .L_26)
.L_26:
        /*009c*/ 	.word	0x00000000
        /*00a0*/ 	.short	0x0004
        /*00a2*/ 	.short	0x001c
        /*00a4*/ 	.byte	0x00, 0xf0, 0x11, 0x00


	//----- nvinfo : EIATTR_KPARAM_INFO
	.align		4
.L_27:
        /*00a8*/ 	.byte	0x04, 0x17
        /*00aa*/ 	.short	(.L_29 - .L_28)
.L_28:
        /*00ac*/ 	.word	0x00000000
        /*00b0*/ 	.short	0x0003
        /*00b2*/ 	.short	0x0018
        /*00b4*/ 	.byte	0x00, 0xf0, 0x11, 0x00


	//----- nvinfo : EIATTR_KPARAM_INFO
	.align		4
.L_29:
        /*00b8*/ 	.byte	0x04, 0x17
        /*00ba*/ 	.short	(.L_31 - .L_30)
.L_30:
        /*00bc*/ 	.word	0x00000000
        /*00c0*/ 	.short	0x0002
        /*00c2*/ 	.short	0x0010
        /*00c4*/ 	.byte	0x00, 0xf4, 0x21, 0x00


	//----- nvinfo : EIATTR_KPARAM_INFO
	.align		4
.L_31:
        /*00c8*/ 	.byte	0x04, 0x17
        /*00ca*/ 	.short	(.L_33 - .L_32)
.L_32:
        /*00cc*/ 	.word	0x00000000
        /*00d0*/ 	.short	0x0001
        /*00d2*/ 	.short	0x0008
        /*00d4*/ 	.byte	0x00, 0xf4, 0x21, 0x00


	//----- nvinfo : EIATTR_KPARAM_INFO
	.align		4
.L_33:
        /*00d8*/ 	.byte	0x04, 0x17
        /*00da*/ 	.short	(.L_35 - .L_34)
.L_34:
        /*00dc*/ 	.word	0x00000000
        /*00e0*/ 	.short	0x0000
        /*00e2*/ 	.short	0x0000
        /*00e4*/ 	.byte	0x00, 0xf4, 0x21, 0x00


	//----- nvinfo : EIATTR_SPARSE_MMA_MASK
	.align		4
.L_35:
        /*00e8*/ 	.byte	0x03, 0x50
        /*00ea*/ 	.short	0x0000


	//----- nvinfo : EIATTR_MAXREG_COUNT
	.align		4
        /*00ec*/ 	.byte	0x03, 0x1b
        /*00ee*/ 	.short	0x00ff


	//----- nvinfo : EIATTR_NUM_BARRIERS
	.align		4
        /*00f0*/ 	.byte	0x02, 0x4c
        /*00f2*/ 	.byte	0x01
	.zero		1


	//----- nvinfo : EIATTR_MERCURY_ISA_VERSION
	.align		4
        /*00f4*/ 	.byte	0x03, 0x5f
        /*00f6*/ 	.short	0x0101


	//----- nvinfo : EIATTR_EXIT_INSTR_OFFSETS
	.align		4
        /*00f8*/ 	.byte	0x04, 0x1c
        /*00fa*/ 	.short	(.L_37 - .L_36)


	//   ....[0]....
.L_36:
        /*00fc*/ 	.word	0x000027d0


	//   ....[1]....
        /*0100*/ 	.word	0x00002800


	//----- nvinfo : EIATTR_REQNTID
	.align		4
.L_37:
        /*0104*/ 	.byte	0x04, 0x10
        /*0106*/ 	.short	(.L_39 - .L_38)
.L_38:
        /*0108*/ 	.word	0x00000080
        /*010c*/ 	.word	0x00000001
        /*0110*/ 	.word	0x00000001


	//----- nvinfo : EIATTR_CBANK_PARAM_SIZE
	.align		4
.L_39:
        /*0114*/ 	.byte	0x03, 0x19
        /*0116*/ 	.short	0x0050


	//----- nvinfo : EIATTR_PARAM_CBANK
	.align		4
        /*0118*/ 	.byte	0x04, 0x0a
        /*011a*/ 	.short	(.L_41 - .L_40)
	.align		4
.L_40:
        /*011c*/ 	.word	index@(.nv.constant0.matmul_kernel)
        /*0120*/ 	.short	0x0210
        /*0122*/ 	.short	0x0050


	//----- nvinfo : EIATTR_SW_WAR
	.align		4
.L_41:
        /*0124*/ 	.byte	0x04, 0x36
        /*0126*/ 	.short	(.L_43 - .L_42)
.L_42:
        /*0128*/ 	.word	0x00000008
.L_43:


//--------------------- .nv.callgraph             --------------------------
	.section	.nv.callgraph,"",@"SHT_CUDA_CALLGRAPH"
	.align	4
	.sectionentsize	8
	.align		4
        /*0000*/ 	.word	0x00000000
	.align		4
        /*0004*/ 	.word	0xffffffff
	.align		4
        /*0008*/ 	.word	0x00000000
	.align		4
        /*000c*/ 	.word	0xfffffffe
	.align		4
        /*0010*/ 	.word	0x00000000
	.align		4
        /*0014*/ 	.word	0xfffffffd
	.align		4
        /*0018*/ 	.word	0x00000000
	.align		4
        /*001c*/ 	.word	0xfffffffc


//--------------------- .text.matmul_kernel       --------------------------
	.section	.text.matmul_kernel,"ax",@progbits
	.align	128
        .global         matmul_kernel
        .type           matmul_kernel,@function
        .size           matmul_kernel,(.L_x_3 - matmul_kernel)
        .other          matmul_kernel,@"STO_CUDA_ENTRY STV_DEFAULT"
matmul_kernel:
.text.matmul_kernel:
[----:B------:R-:W-:Y:S08]  /*0000*/  LDC R1, c[0x0][0x28] ;  /* 0x00000a00ff017b82 */ /* 0x000ff00000000800 */
[----:B------:R-:W0:Y:S01]  /*0010*/  LDC.64 R12, c[0x0][0x228] ;  /* 0x00008a00ff0c7b82 */ /* 0x000e220000000a00 */
[----:B------:R-:W1:Y:S01]  /*0020*/  S2R R5, SR_CTAID.X ;  /* 0x0000000000057919 */ /* 0x000e620000002500 */
[----:B------:R-:W-:Y:S01]  /*0030*/  UMOV UR4, 0x400 ;  /* 0x0000040000047882 */ /* 0x000fe20000000000 */
[----:B------:R-:W-:Y:S01]  /*0040*/  ULDC.64 UR14, c[0x0][0x208] ;  /* 0x00008200000e7ab9 */ /* 0x000fe20000000a00 */
[----:B------:R-:W-:-:S02]  /*0050*/  CS2R R24, SRZ ;  /* 0x0000000000187805 */ /* 0x000fc4000001ff00 */
[----:B------:R-:W-:Y:S02]  /*0060*/  CS2R R26, SRZ ;  /* 0x00000000001a7805 */ /* 0x000fe4000001ff00 */
[----:B------:R-:W-:Y:S02]  /*0070*/  CS2R R32, SRZ ;  /* 0x0000000000207805 */ /* 0x000fe4000001ff00 */
[----:B------:R-:W-:Y:S01]  /*0080*/  CS2R R34, SRZ ;  /* 0x0000000000227805 */ /* 0x000fe2000001ff00 */
[----:B------:R-:W2:Y:S08]  /*0090*/  LDC R15, c[0x0][0x230] ;  /* 0x00008c00ff0f7b82 */ /* 0x000eb00000000800 */
[----:B------:R-:W3:Y:S01]  /*00a0*/  S2UR UR12, SR_CgaCtaId ;  /* 0x00000000000c79c3 */ /* 0x000ee20000008800 */
[----:B0-----:R-:W-:-:S05]  /*00b0*/  VIADD R0, R13, 0x1f ;  /* 0x0000001f0d007836 */ /* 0x001fca0000000000 */
[----:B------:R-:W-:Y:S01]  /*00c0*/  SHF.R.S32.HI R3, RZ, 0x1f, R0 ;  /* 0x0000001fff037819 */ /* 0x000fe20000011400 */
[----:B--2---:R-:W-:-:S03]  /*00d0*/  VIADD R15, R15, 0x1f ;  /* 0x0000001f0f0f7836 */ /* 0x004fc60000000000 */
[----:B------:R-:W-:Y:S02]  /*00e0*/  LEA.HI R3, R3, R0, RZ, 0x5 ;  /* 0x0000000003037211 */ /* 0x000fe400078f28ff */
[----:B-1----:R-:W-:Y:S02]  /*00f0*/  IABS R8, R5 ;  /* 0x0000000500087213 */ /* 0x002fe40000000000 */
[----:B------:R-:W-:Y:S01]  /*0100*/  SHF.R.S32.HI R3, RZ, 0x5, R3 ;  /* 0x00000005ff037819 */ /* 0x000fe20000011403 */
[----:B---3--:R-:W-:-:S04]  /*0110*/  ULEA UR12, UR12, UR4, 0x18 ;  /* 0x000000040c0c7291 */ /* 0x008fc8000f8ec03f */
[----:B------:R-:W-:-:S05]  /*0120*/  IMAD.SHL.U32 R4, R3, 0x8, RZ ;  /* 0x0000000803047824 */ /* 0x000fca00078e00ff */
[-C--:B------:R-:W-:Y:S02]  /*0130*/  IABS R7, R4.reuse ;  /* 0x0000000400077213 */ /* 0x080fe40000000000 */
[----:B------:R-:W-:Y:S02]  /*0140*/  IABS R10, R4 ;  /* 0x00000004000a7213 */ /* 0x000fe40000000000 */
[----:B------:R-:W0:Y:S08]  /*0150*/  I2F.RP R0, R7 ;  /* 0x0000000700007306 */ /* 0x000e300000209400 */
[----:B0-----:R-:W0:Y:S02]  /*0160*/  MUFU.RCP R0, R0 ;  /* 0x0000000000007308 */ /* 0x001e240000001000 */
[----:B0-----:R-:W-:-:S02]  /*0170*/  VIADD R2, R0, 0xffffffe ;  /* 0x0ffffffe00027836 */ /* 0x001fc40000000000 */
[----:B------:R-:W-:-:S04]  /*0180*/  IMAD.MOV R0, RZ, RZ, -R10 ;  /* 0x000000ffff007224 */ /* 0x000fc800078e0a0a */
[----:B------:R0:W1:Y:S02]  /*0190*/  F2I.FTZ.U32.TRUNC.NTZ R3, R2 ;  /* 0x0000000200037305 */ /* 0x000064000021f000 */
[----:B0-----:R-:W-:Y:S02]  /*01a0*/  IMAD.MOV.U32 R2, RZ, RZ, RZ ;  /* 0x000000ffff027224 */ /* 0x001fe400078e00ff */
[----:B-1----:R-:W-:-:S04]  /*01b0*/  IMAD.MOV R6, RZ, RZ, -R3 ;  /* 0x000000ffff067224 */ /* 0x002fc800078e0a03 */
[----:B------:R-:W-:Y:S02]  /*01c0*/  IMAD R9, R6, R7, RZ ;  /* 0x0000000706097224 */ /* 0x000fe400078e02ff */
[----:B------:R-:W-:Y:S02]  /*01d0*/  IMAD.MOV.U32 R6, RZ, RZ, R8 ;  /* 0x000000ffff067224 */ /* 0x000fe400078e0008 */
[----:B------:R-:W-:-:S06]  /*01e0*/  IMAD.HI.U32 R3, R3, R9, R2 ;  /* 0x0000000903037227 */ /* 0x000fcc00078e0002 */
[----:B------:R-:W-:-:S04]  /*01f0*/  IMAD.HI.U32 R3, R3, R6, RZ ;  /* 0x0000000603037227 */ /* 0x000fc800078e00ff */
[----:B------:R-:W-:-:S05]  /*0200*/  IMAD R0, R3, R0, R6 ;  /* 0x0000000003007224 */ /* 0x000fca00078e0206 */
[----:B------:R-:W-:-:S13]  /*0210*/  ISETP.GT.U32.AND P1, PT, R7, R0, PT ;  /* 0x000000000700720c */ /* 0x000fda0003f24070 */
[----:B------:R-:W-:Y:S02]  /*0220*/  @!P1 IMAD.IADD R0, R0, 0x1, -R7 ;  /* 0x0000000100009824 */ /* 0x000fe400078e0a07 */
[----:B------:R-:W-:Y:S01]  /*0230*/  @!P1 VIADD R3, R3, 0x1 ;  /* 0x0000000103039836 */ /* 0x000fe20000000000 */
[----:B------:R-:W-:Y:S02]  /*0240*/  ISETP.NE.AND P1, PT, R4, RZ, PT ;  /* 0x000000ff0400720c */ /* 0x000fe40003f25270 */
[----:B------:R-:W-:Y:S02]  /*0250*/  ISETP.GE.U32.AND P0, PT, R0, R7, PT ;  /* 0x000000070000720c */ /* 0x000fe40003f06070 */
[----:B------:R-:W-:-:S04]  /*0260*/  LOP3.LUT R0, R5, R4, RZ, 0x3c, !PT ;  /* 0x0000000405007212 */ /* 0x000fc800078e3cff */
[----:B------:R-:W-:Y:S01]  /*0270*/  ISETP.GE.AND P2, PT, R0, RZ, PT ;  /* 0x000000ff0000720c */ /* 0x000fe20003f46270 */
[----:B------:R-:W-:-:S06]  /*0280*/  VIADD R0, R12, 0x3f ;  /* 0x0000003f0c007836 */ /* 0x000fcc0000000000 */
[----:B------:R-:W-:-:S04]  /*0290*/  @P0 VIADD R3, R3, 0x1 ;  /* 0x0000000103030836 */ /* 0x000fc80000000000 */
[----:B------:R-:W-:Y:S01]  /*02a0*/  IMAD.MOV.U32 R2, RZ, RZ, R3 ;  /* 0x000000ffff027224 */ /* 0x000fe200078e0003 */
[----:B------:R-:W-:-:S03]  /*02b0*/  SHF.R.S32.HI R3, RZ, 0x1f, R0 ;  /* 0x0000001fff037819 */ /* 0x000fc60000011400 */
[----:B------:R-:W-:Y:S01]  /*02c0*/  @!P2 IMAD.MOV R2, RZ, RZ, -R2 ;  /* 0x000000ffff02a224 */ /* 0x000fe200078e0a02 */
[----:B------:R-:W-:Y:S02]  /*02d0*/  @!P1 LOP3.LUT R2, RZ, R4, RZ, 0x33, !PT ;  /* 0x00000004ff029212 */ /* 0x000fe400078e33ff */
[----:B------:R-:W-:-:S03]  /*02e0*/  LEA.HI R3, R3, R0, RZ, 0x6 ;  /* 0x0000000003037211 */ /* 0x000fc600078f30ff */
[----:B------:R-:W-:Y:S02]  /*02f0*/  IMAD.SHL.U32 R8, R2, 0x8, RZ ;  /* 0x0000000802087824 */ /* 0x000fe400078e00ff */
[----:B------:R-:W-:-:S03]  /*0300*/  IMAD.MOV R2, RZ, RZ, -R2 ;  /* 0x000000ffff027224 */ /* 0x000fc600078e0a02 */
[----:B------:R-:W-:Y:S01]  /*0310*/  LEA.HI.SX32 R3, R3, -R8, 0x1a ;  /* 0x8000000803037211 */ /* 0x000fe200078fd2ff */
[----:B------:R-:W-:-:S03]  /*0320*/  IMAD R4, R4, R2, R5 ;  /* 0x0000000204047224 */ /* 0x000fc600078e0205 */
[----:B------:R-:W-:Y:S02]  /*0330*/  VIMNMX R11, R3, 0x8, PT ;  /* 0x00000008030b7848 */ /* 0x000fe40003fe0100 */
[----:B------:R-:W-:Y:S02]  /*0340*/  IABS R9, R4 ;  /* 0x0000000400097213 */ /* 0x000fe40000000000 */
[----:B------:R-:W-:-:S04]  /*0350*/  IABS R7, R11 ;  /* 0x0000000b00077213 */ /* 0x000fc80000000000 */
[----:B------:R-:W0:Y:S08]  /*0360*/  I2F.RP R0, R7 ;  /* 0x0000000700007306 */ /* 0x000e300000209400 */
[----:B0-----:R-:W0:Y:S02]  /*0370*/  MUFU.RCP R0, R0 ;  /* 0x0000000000007308 */ /* 0x001e240000001000 */
[----:B0-----:R-:W-:-:S06]  /*0380*/  VIADD R3, R0, 0xffffffe ;  /* 0x0ffffffe00037836 */ /* 0x001fcc0000000000 */
[----:B------:R-:W0:Y:S02]  /*0390*/  F2I.FTZ.U32.TRUNC.NTZ R3, R3 ;  /* 0x0000000300037305 */ /* 0x000e24000021f000 */
[----:B0-----:R-:W-:-:S04]  /*03a0*/  IMAD.MOV R6, RZ, RZ, -R3 ;  /* 0x000000ffff067224 */ /* 0x001fc800078e0a03 */
[----:B------:R-:W-:Y:S01]  /*03b0*/  IMAD.MOV.U32 R2, RZ, RZ, R6 ;  /* 0x000000ffff027224 */ /* 0x000fe200078e0006 */
[----:B------:R-:W-:-:S03]  /*03c0*/  IABS R6, R11 ;  /* 0x0000000b00067213 */ /* 0x000fc60000000000 */
[----:B------:R-:W-:Y:S02]  /*03d0*/  IMAD R5, R2, R7, RZ ;  /* 0x0000000702057224 */ /* 0x000fe400078e02ff */
[----:B------:R-:W-:Y:S02]  /*03e0*/  IMAD.MOV.U32 R2, RZ, RZ, RZ ;  /* 0x000000ffff027224 */ /* 0x000fe400078e00ff */
[----:B------:R-:W-:Y:S02]  /*03f0*/  IMAD.MOV R0, RZ, RZ, -R6 ;  /* 0x000000ffff007224 */ /* 0x000fe400078e0a06 */
[----:B------:R-:W-:Y:S01]  /*0400*/  IMAD.HI.U32 R2, R3, R5, R2 ;  /* 0x0000000503027227 */ /* 0x000fe200078e0002 */
[----:B------:R-:W0:Y:S05]  /*0410*/  S2R R6, SR_TID.X ;  /* 0x0000000000067919 */ /* 0x000e2a0000002100 */
[----:B------:R-:W-:-:S04]  /*0420*/  IMAD.HI.U32 R2, R2, R9, RZ ;  /* 0x0000000902027227 */ /* 0x000fc800078e00ff */
[----:B------:R-:W-:-:S05]  /*0430*/  IMAD R0, R2, R0, R9 ;  /* 0x0000000002007224 */ /* 0x000fca00078e0209 */
[----:B------:R-:W-:-:S13]  /*0440*/  ISETP.GT.U32.AND P1, PT, R7, R0, PT ;  /* 0x000000000700720c */ /* 0x000fda0003f24070 */
[----:B------:R-:W-:Y:S02]  /*0450*/  @!P1 IMAD.IADD R0, R0, 0x1, -R7 ;  /* 0x0000000100009824 */ /* 0x000fe400078e0a07 */
[----:B------:R-:W-:Y:S01]  /*0460*/  @!P1 VIADD R2, R2, 0x1 ;  /* 0x0000000102029836 */ /* 0x000fe20000000000 */
[----:B------:R-:W-:Y:S02]  /*0470*/  ISETP.NE.AND P1, PT, R11, RZ, PT ;  /* 0x000000ff0b00720c */ /* 0x000fe40003f25270 */
[----:B------:R-:W-:Y:S02]  /*0480*/  ISETP.GE.U32.AND P0, PT, R0, R7, PT ;  /* 0x000000070000720c */ /* 0x000fe40003f06070 */
[----:B------:R-:W-:Y:S02]  /*0490*/  LOP3.LUT R0, R4, R11, RZ, 0x3c, !PT ;  /* 0x0000000b04007212 */ /* 0x000fe400078e3cff */
[----:B0-----:R-:W-:Y:S02]  /*04a0*/  SHF.R.U32.HI R23, RZ, 0x6, R6 ;  /* 0x00000006ff177819 */ /* 0x001fe40000011606 */
[----:B------:R-:W-:-:S02]  /*04b0*/  ISETP.GE.AND P2, PT, R0, RZ, PT ;  /* 0x000000ff0000720c */ /* 0x000fc40003f46270 */
[----:B------:R-:W-:-:S05]  /*04c0*/  SGXT.U32 R23, R23, 0x1 ;  /* 0x000000011717781a */ /* 0x000fca0000000000 */
[----:B------:R-:W-:Y:S01]  /*04d0*/  @P0 VIADD R2, R2, 0x1 ;  /* 0x0000000102020836 */ /* 0x000fe20000000000 */
[----:B------:R-:W-:-:S05]  /*04e0*/  ISETP.GE.AND P0, PT, R15, 0x20, PT ;  /* 0x000000200f00780c */ /* 0x000fca0003f06270 */
[----:B------:R-:W-:Y:S01]  /*04f0*/  @!P2 IMAD.MOV R2, RZ, RZ, -R2 ;  /* 0x000000ffff02a224 */ /* 0x000fe200078e0a02 */
[----:B------:R-:W-:-:S05]  /*0500*/  @!P1 LOP3.LUT R2, RZ, R11, RZ, 0x33, !PT ;  /* 0x0000000bff029212 */ /* 0x000fca00078e33ff */
[----:B------:R-:W-:Y:S02]  /*0510*/  IMAD.MOV R0, RZ, RZ, -R2 ;  /* 0x000000ffff007224 */ /* 0x000fe400078e0a02 */
[----:B------:R-:W-:Y:S02]  /*0520*/  IMAD.SHL.U32 R3, R2, 0x20, RZ ;  /* 0x0000002002037824 */ /* 0x000fe400078e00ff */
[----:B------:R-:W-:-:S04]  /*0530*/  IMAD R0, R11, R0, R4 ;  /* 0x000000000b007224 */ /* 0x000fc800078e0204 */
[----:B------:R-:W-:Y:S01]  /*0540*/  IMAD.IADD R5, R8, 0x1, R0 ;  /* 0x0000000108057824 */ /* 0x000fe200078e0200 */
[----:B------:R-:W-:-:S05]  /*0550*/  LOP3.LUT R0, R6, 0x3f, RZ, 0xc0, !PT ;  /* 0x0000003f06007812 */ /* 0x000fca00078ec0ff */
[----:B------:R-:W-:Y:S01]  /*0560*/  IMAD R4, R5, 0x40, R0 ;  /* 0x0000004005047824 */ /* 0x000fe200078e0200 */
[----:B------:R-:W-:Y:S06]  /*0570*/  @!P0 BRA `(.L_x_0) ;  /* 0x00000018008c8947 */ /* 0x000fec0003800000 */
[----:B------:R-:W-:Y:S01]  /*0580*/  IABS R24, R12 ;  /* 0x0000000c00187213 */ /* 0x000fe20000000000 */
[----:B------:R-:W-:Y:S01]  /*0590*/  ULDC UR4, c[0x0][0x234] ;  /* 0x00008d0000047ab9 */ /* 0x000fe20000000800 */
[----:B------:R-:W-:Y:S01]  /*05a0*/  IABS R19, R13 ;  /* 0x0000000d00137213 */ /* 0x000fe20000000000 */
[----:B------:R-:W-:Y:S01]  /*05b0*/  ULDC.64 UR6, c[0x0][0x210] ;  /* 0x0000840000067ab9 */ /* 0x000fe20000000a00 */
[----:B------:R-:W0:Y:S01]  /*05c0*/  I2F.RP R2, R24 ;  /* 0x0000001800027306 */ /* 0x000e220000209400 */
[----:B------:R-:W-:Y:S01]  /*05d0*/  IABS R17, R4 ;  /* 0x0000000400117213 */ /* 0x000fe20000000000 */
[----:B------:R-:W-:Y:S01]  /*05e0*/  ULDC UR5, c[0x0][0x240] ;  /* 0x0000900000057ab9 */ /* 0x000fe20000000800 */
[----:B------:R-:W-:Y:S02]  /*05f0*/  ISETP.GE.AND P6, PT, R4, RZ, PT ;  /* 0x000000ff0400720c */ /* 0x000fe40003fc6270 */
[----:B------:R-:W-:Y:S02]  /*0600*/  CS2R R32, SRZ ;  /* 0x0000000000207805 */ /* 0x000fe4000001ff00 */
[----:B------:R-:W-:-:S02]  /*0610*/  ISETP.NE.AND P1, PT, R12, RZ, PT ;  /* 0x000000ff0c00720c */ /* 0x000fc40003f25270 */
[----:B------:R-:W-:Y:S02]  /*0620*/  CS2R R34, SRZ ;  /* 0x0000000000227805 */ /* 0x000fe4000001ff00 */
[C---:B------:R-:W-:Y:S01]  /*0630*/  LOP3.LUT R67, R23.reuse, 0x10, RZ, 0xfc, !PT ;  /* 0x0000001017437812 */ /* 0x040fe200078efcff */
[----:B------:R-:W1:Y:S01]  /*0640*/  I2F.RP R5, R19 ;  /* 0x0000001300057306 */ /* 0x000e620000209400 */
[C---:B------:R-:W-:Y:S02]  /*0650*/  LOP3.LUT R45, R23.reuse, 0xe, RZ, 0xfc, !PT ;  /* 0x0000000e172d7812 */ /* 0x040fe400078efcff */
[----:B------:R-:W-:Y:S02]  /*0660*/  CS2R R36, SRZ ;  /* 0x0000000000247805 */ /* 0x000fe4000001ff00 */
[----:B------:R-:W-:Y:S02]  /*0670*/  LOP3.LUT R44, R23, 0xc, RZ, 0xfc, !PT ;  /* 0x0000000c172c7812 */ /* 0x000fe400078efcff */
[----:B------:R-:W-:-:S02]  /*0680*/  CS2R R38, SRZ ;  /* 0x0000000000267805 */ /* 0x000fc4000001ff00 */
[C---:B------:R-:W-:Y:S01]  /*0690*/  LOP3.LUT R43, R23.reuse, 0xa, RZ, 0xfc, !PT ;  /* 0x0000000a172b7812 */ /* 0x040fe200078efcff */
[----:B------:R-:W-:Y:S01]  /*06a0*/  UMOV UR8, 0x80 ;  /* 0x0000008000087882 */ /* 0x000fe20000000000 */
[C---:B------:R-:W-:Y:S01]  /*06b0*/  LOP3.LUT R42, R23.reuse, 0x8, RZ, 0xfc, !PT ;  /* 0x00000008172a7812 */ /* 0x040fe200078efcff */
[----:B0-----:R-:W0:Y:S01]  /*06c0*/  MUFU.RCP R2, R2 ;  /* 0x0000000200027308 */ /* 0x001e220000001000 */
[C---:B------:R-:W-:Y:S01]  /*06d0*/  LOP3.LUT R41, R23.reuse, 0x6, RZ, 0xfc, !PT ;  /* 0x0000000617297812 */ /* 0x040fe200078efcff */
[----:B------:R-:W-:Y:S01]  /*06e0*/  UMOV UR9, 0x40000040 ;  /* 0x4000004000097882 */ /* 0x000fe20000000000 */
[----:B------:R-:W-:Y:S01]  /*06f0*/  LOP3.LUT R40, R23, 0x4, RZ, 0xfc, !PT ;  /* 0x0000000417287812 */ /* 0x000fe200078efcff */
[----:B------:R-:W-:Y:S01]  /*0700*/  UMOV UR10, 0xfffffffe ;  /* 0xfffffffe000a7882 */ /* 0x000fe20000000000 */
[----:B------:R-:W-:Y:S01]  /*0710*/  UMOV UR11, 0x7fffffdf ;  /* 0x7fffffdf000b7882 */ /* 0x000fe20000000000 */
[----:B------:R-:W-:Y:S02]  /*0720*/  ULDC UR13, c[0x0][0x230] ;  /* 0x00008c00000d7ab9 */ /* 0x000fe40000000800 */
[----:B-1----:R-:W1:Y:S01]  /*0730*/  MUFU.RCP R5, R5 ;  /* 0x0000000500057308 */ /* 0x002e620000001000 */
[----:B0-----:R-:W-:Y:S01]  /*0740*/  VIADD R10, R2, 0xffffffe ;  /* 0x0ffffffe020a7836 */ /* 0x001fe20000000000 */
[----:B------:R-:W-:-:S06]  /*0750*/  LEA.HI R2, R6, R3, RZ, 0x1b ;  /* 0x0000000306027211 */ /* 0x000fcc00078fd8ff */
[----:B------:R0:W2:Y:S01]  /*0760*/  F2I.FTZ.U32.TRUNC.NTZ R11, R10 ;  /* 0x0000000a000b7305 */ /* 0x0000a2000021f000 */
[----:B-1----:R-:W-:Y:S02]  /*0770*/  VIADD R8, R5, 0xffffffe ;  /* 0x0ffffffe05087836 */ /* 0x002fe40000000000 */
[----:B------:R-:W-:-:S05]  /*0780*/  VIADD R5, R2, 0x1c ;  /* 0x0000001c02057836 */ /* 0x000fca0000000000 */
[----:B------:R1:W3:Y:S01]  /*0790*/  F2I.FTZ.U32.TRUNC.NTZ R9, R8 ;  /* 0x0000000800097305 */ /* 0x0002e2000021f000 */
[----:B0-----:R-:W-:Y:S02]  /*07a0*/  IMAD.MOV.U32 R10, RZ, RZ, RZ ;  /* 0x000000ffff0a7224 */ /* 0x001fe400078e00ff */
[----:B--2---:R-:W-:Y:S02]  /*07b0*/  IMAD.MOV R7, RZ, RZ, -R11 ;  /* 0x000000ffff077224 */ /* 0x004fe400078e0a0b */
[----:B-1----:R-:W-:Y:S02]  /*07c0*/  IMAD.MOV.U32 R8, RZ, RZ, RZ ;  /* 0x000000ffff087224 */ /* 0x002fe400078e00ff */
[----:B------:R-:W-:-:S04]  /*07d0*/  IMAD R7, R7, R24, RZ ;  /* 0x0000001807077224 */ /* 0x000fc800078e02ff */
[----:B------:R-:W-:Y:S01]  /*07e0*/  IMAD.HI.U32 R10, R11, R7, R10 ;  /* 0x000000070b0a7227 */ /* 0x000fe200078e000a */
[----:B------:R-:W-:-:S03]  /*07f0*/  SHF.R.U32.HI R11, RZ, 0x5, R6 ;  /* 0x00000005ff0b7819 */ /* 0x000fc60000011606 */
[----:B---3--:R-:W-:Y:S01]  /*0800*/  IMAD.MOV R14, RZ, RZ, -R9 ;  /* 0x000000ffff0e7224 */ /* 0x008fe200078e0a09 */
[----:B------:R-:W-:Y:S01]  /*0810*/  SGXT.U32 R2, R11, 0x2 ;  /* 0x000000020b02781a */ /* 0x000fe20000000000 */
[----:B------:R-:W-:Y:S01]  /*0820*/  IMAD.HI.U32 R10, R10, R17, RZ ;  /* 0x000000110a0a7227 */ /* 0x000fe200078e00ff */
[----:B------:R-:W-:Y:S02]  /*0830*/  IABS R11, R5 ;  /* 0x00000005000b7213 */ /* 0x000fe40000000000 */
[----:B------:R-:W-:Y:S01]  /*0840*/  LOP3.LUT R25, R3, R2, RZ, 0xfc, !PT ;  /* 0x0000000203197212 */ /* 0x000fe200078efcff */
[----:B------:R-:W-:Y:S01]  /*0850*/  IMAD R7, R14, R19, RZ ;  /* 0x000000130e077224 */ /* 0x000fe200078e02ff */
[----:B------:R-:W-:Y:S02]  /*0860*/  SHF.R.S32.HI R2, RZ, 0x1f, R15 ;  /* 0x0000001fff027819 */ /* 0x000fe4000001140f */
[----:B------:R-:W-:Y:S01]  /*0870*/  LOP3.LUT R26, R25, 0x18, RZ, 0xfc, !PT ;  /* 0x00000018191a7812 */ /* 0x000fe200078efcff */
[----:B------:R-:W-:Y:S01]  /*0880*/  IMAD.HI.U32 R8, R9, R7, R8 ;  /* 0x0000000709087227 */ /* 0x000fe200078e0008 */
[----:B------:R-:W-:-:S02]  /*0890*/  LOP3.LUT R27, R25, 0x14, RZ, 0xfc, !PT ;  /* 0x00000014191b7812 */ /* 0x000fc400078efcff */
[----:B------:R-:W-:Y:S01]  /*08a0*/  IABS R14, R26 ;  /* 0x0000001a000e7213 */ /* 0x000fe20000000000 */
[----:B------:R-:W-:Y:S01]  /*08b0*/  IMAD.MOV.U32 R9, RZ, RZ, R11 ;  /* 0x000000ffff097224 */ /* 0x000fe200078e000b */
[----:B------:R-:W-:Y:S01]  /*08c0*/  IABS R16, R27 ;  /* 0x0000001b00107213 */ /* 0x000fe20000000000 */
[----:B------:R-:W-:Y:S01]  /*08d0*/  IMAD.MOV R11, RZ, RZ, -R10 ;  /* 0x000000ffff0b7224 */ /* 0x000fe200078e0a0a */
[C---:B------:R-:W-:Y:S01]  /*08e0*/  LOP3.LUT R28, R25.reuse, 0x10, RZ, 0xfc, !PT ;  /* 0x00000010191c7812 */ /* 0x040fe200078efcff */
[----:B------:R-:W-:Y:S01]  /*08f0*/  IMAD.HI.U32 R7, R8, R9, RZ ;  /* 0x0000000908077227 */ /* 0x000fe200078e00ff */
[----:B------:R-:W-:Y:S02]  /*0900*/  LEA.HI R15, R2, R15, RZ, 0x5 ;  /* 0x0000000f020f7211 */ /* 0x000fe400078f28ff */
[C---:B------:R-:W-:Y:S01]  /*0910*/  LOP3.LUT R29, R25.reuse, 0xc, RZ, 0xfc, !PT ;  /* 0x0000000c191d7812 */ /* 0x040fe200078efcff */
[C---:B------:R-:W-:Y:S01]  /*0920*/  IMAD R17, R24.reuse, R11, R17 ;  /* 0x0000000b18117224 */ /* 0x040fe200078e0211 */
[C---:B------:R-:W-:Y:S01]  /*0930*/  LOP3.LUT R30, R25.reuse, 0x8, RZ, 0xfc, !PT ;  /* 0x00000008191e7812 */ /* 0x040fe200078efcff */
[----:B------:R-:W-:Y:S01]  /*0940*/  IMAD.MOV.U32 R11, RZ, RZ, R14 ;  /* 0x000000ffff0b7224 */ /* 0x000fe200078e000e */
[----:B------:R-:W-:Y:S01]  /*0950*/  LOP3.LUT R31, R25, 0x4, RZ, 0xfc, !PT ;  /* 0x00000004191f7812 */ /* 0x000fe200078efcff */
[----:B------:R-:W-:Y:S01]  /*0960*/  IMAD.MOV R10, RZ, RZ, -R7 ;  /* 0x000000ffff0a7224 */ /* 0x000fe200078e0a07 */
[----:B------:R-:W-:Y:S01]  /*0970*/  ISETP.GT.U32.AND P0, PT, R24, R17, PT ;  /* 0x000000111800720c */ /* 0x000fe20003f04070 */
[----:B------:R-:W-:Y:S01]  /*0980*/  IMAD.HI.U32 R7, R8, R11, RZ ;  /* 0x0000000b08077227 */ /* 0x000fe200078e00ff */
[----:B------:R-:W-:-:S02]  /*0990*/  IABS R18, R29 ;  /* 0x0000001d00127213 */ /* 0x000fc40000000000 */
[----:B------:R-:W-:Y:S01]  /*09a0*/  IABS R20, R30 ;  /* 0x0000001e00147213 */ /* 0x000fe20000000000 */
[----:B------:R-:W-:Y:S01]  /*09b0*/  IMAD.MOV.U32 R14, RZ, RZ, R16 ;  /* 0x000000ffff0e7224 */ /* 0x000fe200078e0010 */
[----:B------:R-:W-:Y:S01]  /*09c0*/  IABS R16, R28 ;  /* 0x0000001c00107213 */ /* 0x000fe20000000000 */
[C---:B------:R-:W-:Y:S01]  /*09d0*/  IMAD R2, R19.reuse, R10, R9 ;  /* 0x0000000a13027224 */ /* 0x040fe200078e0209 */
[----:B------:R-:W-:Y:S01]  /*09e0*/  IABS R21, R31 ;  /* 0x0000001f00157213 */ /* 0x000fe20000000000 */
[----:B------:R-:W-:Y:S01]  /*09f0*/  IMAD.MOV R10, RZ, RZ, -R7 ;  /* 0x000000ffff0a7224 */ /* 0x000fe200078e0a07 */
[----:B------:R-:W-:Y:S01]  /*0a00*/  IABS R22, R25 ;  /* 0x0000001900167213 */ /* 0x000fe20000000000 */
[----:B------:R-:W-:Y:S01]  /*0a10*/  IMAD.HI.U32 R9, R8, R14, RZ ;  /* 0x0000000e08097227 */ /* 0x000fe200078e00ff */
[----:B------:R-:W-:Y:S02]  /*0a20*/  ISETP.GT.U32.AND P2, PT, R19, R2, PT ;  /* 0x000000021300720c */ /* 0x000fe40003f44070 */
[----:B------:R-:W-:Y:S01]  /*0a30*/  SHF.R.S32.HI R15, RZ, 0x5, R15 ;  /* 0x00000005ff0f7819 */ /* 0x000fe2000001140f */
[----:B------:R-:W-:-:S02]  /*0a40*/  @!P0 IMAD.IADD R17, R17, 0x1, -R24 ;  /* 0x0000000111118824 */ /* 0x000fc400078e0a18 */
[C---:B------:R-:W-:Y:S02]  /*0a50*/  IMAD R7, R19.reuse, R10, R11 ;  /* 0x0000000a13077224 */ /* 0x040fe400078e020b */
[----:B------:R-:W-:Y:S01]  /*0a60*/  IMAD.HI.U32 R10, R8, R16, RZ ;  /* 0x00000010080a7227 */ /* 0x000fe200078e00ff */
[----:B------:R-:W-:Y:S02]  /*0a70*/  ISETP.GT.U32.AND P0, PT, R24, R17, PT ;  /* 0x000000111800720c */ /* 0x000fe40003f04070 */
[C---:B------:R-:W-:Y:S01]  /*0a80*/  ISETP.GT.U32.AND P4, PT, R19.reuse, R7, PT ;  /* 0x000000071300720c */ /* 0x040fe20003f84070 */
[----:B------:R-:W-:Y:S02]  /*0a90*/  IMAD.MOV R9, RZ, RZ, -R9 ;  /* 0x000000ffff097224 */ /* 0x000fe400078e0a09 */
[----:B------:R-:W-:Y:S02]  /*0aa0*/  IMAD.MOV R10, RZ, RZ, -R10 ;  /* 0x000000ffff0a7224 */ /* 0x000fe400078e0a0a */
[----:B------:R-:W-:-:S02]  /*0ab0*/  IMAD R9, R19, R9, R14 ;  /* 0x0000000913097224 */ /* 0x000fc400078e020e */
[----:B------:R-:W-:-:S03]  /*0ac0*/  IMAD.HI.U32 R11, R8, R18, RZ ;  /* 0x00000012080b7227 */ /* 0x000fc600078e00ff */
[C---:B------:R-:W-:Y:S01]  /*0ad0*/  ISETP.GT.U32.AND P3, PT, R19.reuse, R9, PT ;  /* 0x000000091300720c */ /* 0x040fe20003f64070 */
[----:B------:R-:W-:Y:S02]  /*0ae0*/  IMAD R10, R19, R10, R16 ;  /* 0x0000000a130a7224 */ /* 0x000fe400078e0210 */
[----:B------:R-:W-:-:S03]  /*0af0*/  IMAD.HI.U32 R14, R8, R20, RZ ;  /* 0x00000014080e7227 */ /* 0x000fc600078e00ff */
[----:B------:R-:W-:Y:S01]  /*0b00*/  ISETP.GT.U32.AND P5, PT, R19, R10, PT ;  /* 0x0000000a1300720c */ /* 0x000fe20003fa4070 */
[----:B------:R-:W-:-:S04]  /*0b10*/  IMAD.HI.U32 R16, R8, R21, RZ ;  /* 0x0000001508107227 */ /* 0x000fc800078e00ff */
[----:B------:R-:W-:Y:S02]  /*0b20*/  IMAD.MOV R11, RZ, RZ, -R11 ;  /* 0x000000ffff0b7224 */ /* 0x000fe400078e0a0b */
[----:B------:R-:W-:-:S04]  /*0b30*/  IMAD.HI.U32 R8, R8, R22, RZ ;  /* 0x0000001608087227 */ /* 0x000fc800078e00ff */
[----:B------:R-:W-:Y:S02]  /*0b40*/  IMAD.MOV R14, RZ, RZ, -R14 ;  /* 0x000000ffff0e7224 */ /* 0x000fe400078e0a0e */
[----:B------:R-:W-:Y:S02]  /*0b50*/  IMAD.MOV R16, RZ, RZ, -R16 ;  /* 0x000000ffff107224 */ /* 0x000fe400078e0a10 */
[----:B------:R-:W-:Y:S02]  /*0b60*/  IMAD R11, R19, R11, R18 ;  /* 0x0000000b130b7224 */ /* 0x000fe400078e0212 */
[----:B------:R-:W-:Y:S02]  /*0b70*/  @!P0 IMAD.IADD R17, R17, 0x1, -R24 ;  /* 0x0000000111118824 */ /* 0x000fe400078e0a18 */
[----:B------:R-:W-:Y:S02]  /*0b80*/  IMAD.MOV R18, RZ, RZ, -R8 ;  /* 0x000000ffff127224 */ /* 0x000fe400078e0a08 */
[----:B------:R-:W-:-:S02]  /*0b90*/  IMAD R14, R19, R14, R20 ;  /* 0x0000000e130e7224 */ /* 0x000fc400078e0214 */
[C---:B------:R-:W-:Y:S01]  /*0ba0*/  IMAD R8, R19.reuse, R16, R21 ;  /* 0x0000001013087224 */ /* 0x040fe200078e0215 */
[----:B------:R-:W0:Y:S01]  /*0bb0*/  LDC R20, c[0x0][0x238] ;  /* 0x00008e00ff147b82 */ /* 0x000e220000000800 */
[----:B------:R-:W-:Y:S01]  /*0bc0*/  @!P6 IMAD.MOV R17, RZ, RZ, -R17 ;  /* 0x000000ffff11e224 */ /* 0x000fe200078e0a11 */
[C---:B------:R-:W-:Y:S01]  /*0bd0*/  ISETP.GT.U32.AND P6, PT, R19.reuse, R11, PT ;  /* 0x0000000b1300720c */ /* 0x040fe20003fc4070 */
[C---:B------:R-:W-:Y:S01]  /*0be0*/  IMAD R16, R19.reuse, R18, R22 ;  /* 0x0000001213107224 */ /* 0x040fe200078e0216 */
[----:B------:R-:W-:Y:S01]  /*0bf0*/  @!P1 LOP3.LUT R17, RZ, R12, RZ, 0x33, !PT ;  /* 0x0000000cff119212 */ /* 0x000fe200078e33ff */
[--C-:B------:R-:W-:Y:S01]  /*0c00*/  @!P2 IMAD.IADD R2, R2, 0x1, -R19.reuse ;  /* 0x000000010202a824 */ /* 0x100fe200078e0a13 */
[----:B------:R-:W-:Y:S01]  /*0c10*/  ISETP.GT.U32.AND P0, PT, R19, R14, PT ;  /* 0x0000000e1300720c */ /* 0x000fe20003f04070 */
[--C-:B------:R-:W-:Y:S01]  /*0c20*/  @!P4 IMAD.IADD R7, R7, 0x1, -R19.reuse ;  /* 0x000000010707c824 */ /* 0x100fe200078e0a13 */
[----:B------:R-:W-:Y:S01]  /*0c30*/  ISETP.GT.U32.AND P1, PT, R19, R8, PT ;  /* 0x000000081300720c */ /* 0x000fe20003f24070 */
[--C-:B------:R-:W-:Y:S01]  /*0c40*/  @!P3 IMAD.IADD R9, R9, 0x1, -R19.reuse ;  /* 0x000000010909b824 */ /* 0x100fe200078e0a13 */
[C---:B------:R-:W-:Y:S01]  /*0c50*/  ISETP.GT.U32.AND P2, PT, R19.reuse, R16, PT ;  /* 0x000000101300720c */ /* 0x040fe20003f44070 */
[--C-:B------:R-:W-:Y:S01]  /*0c60*/  @!P5 IMAD.IADD R10, R10, 0x1, -R19.reuse ;  /* 0x000000010a0ad824 */ /* 0x100fe200078e0a13 */
[----:B------:R-:W-:Y:S01]  /*0c70*/  ISETP.GT.U32.AND P4, PT, R19, R2, PT ;  /* 0x000000021300720c */ /* 0x000fe20003f84070 */
[----:B------:R-:W-:Y:S01]  /*0c80*/  IMAD R17, R17, UR4, RZ ;  /* 0x0000000411117c24 */ /* 0x000fe2000f8e02ff */
[----:B------:R-:W-:Y:S01]  /*0c90*/  ISETP.GT.U32.AND P3, PT, R19, R7, PT ;  /* 0x000000071300720c */ /* 0x000fe20003f64070 */
[--C-:B------:R-:W-:Y:S01]  /*0ca0*/  @!P6 IMAD.IADD R11, R11, 0x1, -R19.reuse ;  /* 0x000000010b0be824 */ /* 0x100fe200078e0a13 */
[----:B------:R-:W-:Y:S01]  /*0cb0*/  ISETP.GE.AND P5, PT, R5, RZ, PT ;  /* 0x000000ff0500720c */ /* 0x000fe20003fa6270 */
[----:B------:R-:W-:Y:S01]  /*0cc0*/  IMAD.SHL.U32 R5, R0, 0x2, RZ ;  /* 0x0000000200057824 */ /* 0x000fe200078e00ff */
[----:B------:R-:W-:Y:S01]  /*0cd0*/  LOP3.LUT P6, RZ, R6, 0x40, RZ, 0xc0, !PT ;  /* 0x0000004006ff7812 */ /* 0x000fe200078cc0ff */
[--C-:B------:R-:W-:Y:S01]  /*0ce0*/  @!P0 IMAD.IADD R14, R14, 0x1, -R19.reuse ;  /* 0x000000010e0e8824 */ /* 0x100fe200078e0a13 */
[----:B------:R-:W-:Y:S01]  /*0cf0*/  ISETP.GE.AND P0, PT, R26, RZ, PT ;  /* 0x000000ff1a00720c */ /* 0x000fe20003f06270 */
[--C-:B------:R-:W-:Y:S01]  /*0d00*/  @!P1 IMAD.IADD R8, R8, 0x1, -R19.reuse ;  /* 0x0000000108089824 */ /* 0x100fe200078e0a13 */
[----:B------:R-:W-:Y:S01]  /*0d10*/  SEL R0, RZ, 0x90, !P6 ;  /* 0x00000090ff007807 */ /* 0x000fe20007000000 */
[--C-:B------:R-:W-:Y:S01]  /*0d20*/  @!P2 IMAD.IADD R16, R16, 0x1, -R19.reuse ;  /* 0x000000011010a824 */ /* 0x100fe200078e0a13 */
[C---:B------:R-:W-:Y:S01]  /*0d30*/  ISETP.GT.U32.AND P1, PT, R19.reuse, R9, PT ;  /* 0x000000091300720c */ /* 0x040fe20003f24070 */
[--C-:B------:R-:W-:Y:S01]  /*0d40*/  @!P4 IMAD.IADD R2, R2, 0x1, -R19.reuse ;  /* 0x000000010202c824 */ /* 0x100fe200078e0a13 */
[----:B------:R-:W-:Y:S01]  /*0d50*/  ISETP.GT.U32.AND P2, PT, R19, R10, PT ;  /* 0x0000000a1300720c */ /* 0x000fe20003f44070 */
[----:B------:R-:W-:Y:S01]  /*0d60*/  @!P3 IMAD.IADD R7, R7, 0x1, -R19 ;  /* 0x000000010707b824 */ /* 0x000fe200078e0a13 */
[C---:B------:R-:W-:Y:S01]  /*0d70*/  ISETP.GT.U32.AND P3, PT, R19.reuse, R11, PT ;  /* 0x0000000b1300720c */ /* 0x040fe20003f64070 */
[----:B------:R-:W-:Y:S01]  /*0d80*/  @!P5 IMAD.MOV R2, RZ, RZ, -R2 ;  /* 0x000000ffff02d224 */ /* 0x000fe200078e0a02 */
[C---:B------:R-:W-:Y:S01]  /*0d90*/  ISETP.GT.U32.AND P4, PT, R19.reuse, R14, PT ;  /* 0x0000000e1300720c */ /* 0x040fe20003f84070 */
[----:B------:R-:W-:Y:S01]  /*0da0*/  USHF.R.U32.HI UR4, URZ, 0x4, UR12 ;  /* 0x000000043f047899 */ /* 0x000fe2000801160c */
[C---:B------:R-:W-:Y:S01]  /*0db0*/  ISETP.GT.U32.AND P6, PT, R19.reuse, R8, PT ;  /* 0x000000081300720c */ /* 0x040fe20003fc4070 */
[----:B------:R-:W-:Y:S01]  /*0dc0*/  @!P0 IMAD.MOV R7, RZ, RZ, -R7 ;  /* 0x000000ffff078224 */ /* 0x000fe200078e0a07 */
[----:B------:R-:W-:Y:S01]  /*0dd0*/  ISETP.GT.U32.AND P5, PT, R19, R16, PT ;  /* 0x000000101300720c */ /* 0x000fe20003fa4070 */
[----:B------:R-:W-:Y:S01]  /*0de0*/  USGXT.U32 UR4, UR4, 0xe ;  /* 0x0000000e0404789a */ /* 0x000fe20008000000 */
[----:B------:R-:W-:Y:S01]  /*0df0*/  ISETP.GE.AND P0, PT, R25, RZ, PT ;  /* 0x000000ff1900720c */ /* 0x000fe20003f06270 */
[--C-:B------:R-:W-:Y:S01]  /*0e00*/  @!P1 IMAD.IADD R9, R9, 0x1, -R19.reuse ;  /* 0x0000000109099824 */ /* 0x100fe200078e0a13 */
        /* <DEDUP_REMOVED lines=9> */
[----:B------:R-:W-:Y:S01]  /*0ea0*/  @!P5 IMAD.IADD R16, R16, 0x1, -R19 ;  /* 0x000000011010d824 */ /* 0x000fe200078e0a13 */
[----:B------:R-:W-:Y:S01]  /*0eb0*/  ISETP.NE.AND P5, PT, R13, RZ, PT ;  /* 0x000000ff0d00720c */ /* 0x000fe20003fa5270 */
[----:B------:R-:W1:Y:S01]  /*0ec0*/  LDC R19, c[0x0][0x23c] ;  /* 0x00008f00ff137b82 */ /* 0x000e620000000800 */
[----:B------:R-:W-:Y:S01]  /*0ed0*/  LOP3.LUT R13, RZ, R13, RZ, 0x33, !PT ;  /* 0x0000000dff0d7212 */ /* 0x000fe200078e33ff */
[----:B------:R-:W-:Y:S01]  /*0ee0*/  @!P1 IMAD.MOV R9, RZ, RZ, -R9 ;  /* 0x000000ffff099224 */ /* 0x000fe200078e0a09 */
[----:B------:R-:W-:Y:S01]  /*0ef0*/  LOP3.LUT R5, R0, R5, RZ, 0x3c, !PT ;  /* 0x0000000500057212 */ /* 0x000fe200078e3cff */
[----:B------:R-:W-:Y:S01]  /*0f00*/  @!P2 IMAD.MOV R10, RZ, RZ, -R10 ;  /* 0x000000ffff0aa224 */ /* 0x000fe200078e0a0a */
[C---:B------:R-:W-:Y:S01]  /*0f10*/  SEL R2, R13.reuse, R2, !P5 ;  /* 0x000000020d027207 */ /* 0x040fe20006800000 */
[----:B------:R-:W-:Y:S01]  /*0f20*/  @!P3 IMAD.MOV R11, RZ, RZ, -R11 ;  /* 0x000000ffff0bb224 */ /* 0x000fe200078e0a0b */
[C---:B------:R-:W-:Y:S01]  /*0f30*/  SEL R7, R13.reuse, R7, !P5 ;  /* 0x000000070d077207 */ /* 0x040fe20006800000 */
[----:B------:R-:W-:Y:S01]  /*0f40*/  @!P4 IMAD.MOV R14, RZ, RZ, -R14 ;  /* 0x000000ffff0ec224 */ /* 0x000fe200078e0a0e */
[C---:B------:R-:W-:Y:S01]  /*0f50*/  SEL R9, R13.reuse, R9, !P5 ;  /* 0x000000090d097207 */ /* 0x040fe20006800000 */
[----:B------:R-:W-:Y:S01]  /*0f60*/  @!P6 IMAD.MOV R8, RZ, RZ, -R8 ;  /* 0x000000ffff08e224 */ /* 0x000fe200078e0a08 */
[----:B------:R-:W-:Y:S01]  /*0f70*/  SEL R10, R13, R10, !P5 ;  /* 0x0000000a0d0a7207 */ /* 0x000fe20006800000 */
[----:B------:R-:W-:Y:S01]  /*0f80*/  @!P0 IMAD.MOV R16, RZ, RZ, -R16 ;  /* 0x000000ffff108224 */ /* 0x000fe200078e0a10 */
[----:B------:R-:W-:Y:S01]  /*0f90*/  LEA R46, P0, R17, UR6, 0x1 ;  /* 0x00000006112e7c11 */ /* 0x000fe2000f8008ff */
[----:B------:R-:W-:Y:S01]  /*0fa0*/  IMAD R65, R2, UR5, RZ ;  /* 0x0000000502417c24 */ /* 0x000fe2000f8e02ff */
[----:B------:R-:W-:Y:S01]  /*0fb0*/  SEL R11, R13, R11, !P5 ;  /* 0x0000000b0d0b7207 */ /* 0x000fe20006800000 */
[----:B------:R-:W-:Y:S01]  /*0fc0*/  IMAD R7, R7, UR5, RZ ;  /* 0x0000000507077c24 */ /* 0x000fe2000f8e02ff */
[----:B------:R-:W-:Y:S01]  /*0fd0*/  SEL R14, R13, R14, !P5 ;  /* 0x0000000e0d0e7207 */ /* 0x000fe20006800000 */
[----:B------:R-:W-:Y:S01]  /*0fe0*/  IMAD R9, R9, UR5, RZ ;  /* 0x0000000509097c24 */ /* 0x000fe2000f8e02ff */
[C---:B------:R-:W-:Y:S01]  /*0ff0*/  SEL R8, R13.reuse, R8, !P5 ;  /* 0x000000080d087207 */ /* 0x040fe20006800000 */
[----:B------:R-:W-:Y:S01]  /*1000*/  IMAD R10, R10, UR5, RZ ;  /* 0x000000050a0a7c24 */ /* 0x000fe2000f8e02ff */
[----:B------:R-:W-:Y:S01]  /*1010*/  SEL R13, R13, R16, !P5 ;  /* 0x000000100d0d7207 */ /* 0x000fe20006800000 */
[----:B------:R-:W-:Y:S01]  /*1020*/  IMAD R11, R11, UR5, RZ ;  /* 0x000000050b0b7c24 */ /* 0x000fe2000f8e02ff */
[----:B------:R-:W-:Y:S01]  /*1030*/  LEA.HI.X.SX32 R47, R17, UR7, 0x1, P0 ;  /* 0x00000007112f7c11 */ /* 0x000fe200080f0eff */
[----:B------:R-:W-:Y:S01]  /*1040*/  ULDC.64 UR6, c[0x0][0x218] ;  /* 0x0000860000067ab9 */ /* 0x000fe20000000a00 */
[----:B------:R-:W-:Y:S01]  /*1050*/  IMAD R14, R14, UR5, RZ ;  /* 0x000000050e0e7c24 */ /* 0x000fe2000f8e02ff */
[----:B------:R-:W-:Y:S01]  /*1060*/  LEA R64, P6, R65, UR6, 0x1 ;  /* 0x0000000641407c11 */ /* 0x000fe2000f8c08ff */
[----:B------:R-:W-:Y:S01]  /*1070*/  IMAD R13, R13, UR5, RZ ;  /* 0x000000050d0d7c24 */ /* 0x000fe2000f8e02ff */
[----:B------:R-:W-:Y:S01]  /*1080*/  LEA R79, P5, R7, UR6, 0x1 ;  /* 0x00000006074f7c11 */ /* 0x000fe2000f8a08ff */
[----:B------:R-:W-:Y:S01]  /*1090*/  IMAD R8, R8, UR5, RZ ;  /* 0x0000000508087c24 */ /* 0x000fe2000f8e02ff */
[----:B------:R-:W-:Y:S01]  /*10a0*/  LEA.HI.X.SX32 R65, R65, UR7, 0x1, P6 ;  /* 0x0000000741417c11 */ /* 0x000fe2000b0f0eff */
[----:B------:R-:W-:Y:S01]  /*10b0*/  UIADD3 UR5, UR12, 0x1000, URZ ;  /* 0x000010000c057890 */ /* 0x000fe2000fffe03f */
[----:B------:R-:W-:Y:S01]  /*10c0*/  LEA R68, P4, R9, UR6, 0x1 ;  /* 0x0000000609447c11 */ /* 0x000fe2000f8808ff */
[-C--:B0-----:R-:W-:Y:S01]  /*10d0*/  IMAD R67, R67, R20.reuse, RZ ;  /* 0x0000001443437224 */ /* 0x081fe200078e02ff */
[----:B------:R-:W-:Y:S01]  /*10e0*/  LEA R60, P3, R10, UR6, 0x1 ;  /* 0x000000060a3c7c11 */ /* 0x000fe2000f8608ff */
[----:B------:R-:W-:Y:S01]  /*10f0*/  USHF.R.U32.HI UR5, URZ, 0x4, UR5 ;  /* 0x000000043f057899 */ /* 0x000fe20008011605 */
[----:B------:R-:W-:Y:S01]  /*1100*/  LEA R58, P2, R11, UR6, 0x1 ;  /* 0x000000060b3a7c11 */ /* 0x000fe2000f8408ff */
[-C--:B------:R-:W-:Y:S01]  /*1110*/  IMAD R45, R45, R20.reuse, RZ ;  /* 0x000000142d2d7224 */ /* 0x080fe200078e02ff */
[----:B------:R-:W-:Y:S01]  /*1120*/  LEA R0, P6, R13, UR6, 0x1 ;  /* 0x000000060d007c11 */ /* 0x000fe2000f8c08ff */
[-C--:B------:R-:W-:Y:S01]  /*1130*/  IMAD R44, R44, R20.reuse, RZ ;  /* 0x000000142c2c7224 */ /* 0x080fe200078e02ff */
[----:B------:R-:W-:Y:S01]  /*1140*/  LEA.HI.X.SX32 R81, R7, UR7, 0x1, P5 ;  /* 0x0000000707517c11 */ /* 0x000fe2000a8f0eff */
[-C--:B------:R-:W-:Y:S01]  /*1150*/  IMAD R43, R43, R20.reuse, RZ ;  /* 0x000000142b2b7224 */ /* 0x080fe200078e02ff */
[----:B------:R-:W-:Y:S01]  /*1160*/  LEA.HI.X.SX32 R69, R9, UR7, 0x1, P4 ;  /* 0x0000000709457c11 */ /* 0x000fe2000a0f0eff */
[-C--:B------:R-:W-:Y:S01]  /*1170*/  IMAD R42, R42, R20.reuse, RZ ;  /* 0x000000142a2a7224 */ /* 0x080fe200078e02ff */
[----:B------:R-:W-:Y:S01]  /*1180*/  LEA.HI.X.SX32 R61, R10, UR7, 0x1, P3 ;  /* 0x000000070a3d7c11 */ /* 0x000fe200098f0eff */
[-C--:B------:R-:W-:Y:S01]  /*1190*/  IMAD R41, R41, R20.reuse, RZ ;  /* 0x0000001429297224 */ /* 0x080fe200078e02ff */
[----:B------:R-:W-:Y:S01]  /*11a0*/  LEA.HI.X.SX32 R59, R11, UR7, 0x1, P2 ;  /* 0x000000070b3b7c11 */ /* 0x000fe200090f0eff */
[----:B------:R-:W-:Y:S01]  /*11b0*/  IMAD R40, R40, R20, RZ ;  /* 0x0000001428287224 */ /* 0x000fe200078e02ff */
[----:B------:R-:W-:-:S02]  /*11c0*/  LEA.HI.X.SX32 R83, R13, UR7, 0x1, P6 ;  /* 0x000000070d537c11 */ /* 0x000fc4000b0f0eff */
[----:B------:R-:W-:Y:S02]  /*11d0*/  CS2R R24, SRZ ;  /* 0x0000000000187805 */ /* 0x000fe4000001ff00 */
[----:B------:R-:W-:Y:S01]  /*11e0*/  LOP3.LUT R16, R6, 0x1f, RZ, 0xc0, !PT ;  /* 0x0000001f06107812 */ /* 0x000fe200078ec0ff */
[----:B-1----:R-:W-:Y:S01]  /*11f0*/  IMAD.SHL.U32 R6, R19, 0x20, RZ ;  /* 0x0000002013067824 */ /* 0x002fe200078e00ff */
[C---:B------:R-:W-:Y:S02]  /*1200*/  LOP3.LUT R12, R23.reuse, 0x1e, RZ, 0xfc, !PT ;  /* 0x0000001e170c7812 */ /* 0x040fe400078efcff */
[----:B------:R-:W-:Y:S02]  /*1210*/  CS2R R26, SRZ ;  /* 0x00000000001a7805 */ /* 0x000fe4000001ff00 */
[C---:B------:R-:W-:Y:S01]  /*1220*/  LOP3.LUT R11, R23.reuse, 0x1c, RZ, 0xfc, !PT ;  /* 0x0000001c170b7812 */ /* 0x040fe200078efcff */
[----:B------:R-:W-:Y:S01]  /*1230*/  IMAD R16, R16, R19, RZ ;  /* 0x0000001310107224 */ /* 0x000fe200078e02ff */
[C---:B------:R-:W-:Y:S01]  /*1240*/  LOP3.LUT R13, R23.reuse, 0x1a, RZ, 0xfc, !PT ;  /* 0x0000001a170d7812 */ /* 0x040fe200078efcff */
[-C--:B------:R-:W-:Y:S01]  /*1250*/  IMAD R12, R12, R20.reuse, RZ ;  /* 0x000000140c0c7224 */ /* 0x080fe200078e02ff */
[----:B------:R-:W-:Y:S01]  /*1260*/  LOP3.LUT R10, R23, 0x18, RZ, 0xfc, !PT ;  /* 0x00000018170a7812 */ /* 0x000fe200078efcff */
[-C--:B------:R-:W-:Y:S01]  /*1270*/  IMAD R11, R11, R20.reuse, RZ ;  /* 0x000000140b0b7224 */ /* 0x080fe200078e02ff */
[----:B------:R-:W-:Y:S01]  /*1280*/  LOP3.LUT R9, R23, 0x16, RZ, 0xfc, !PT ;  /* 0x0000001617097812 */ /* 0x000fe200078efcff */
[-C--:B------:R-:W-:Y:S01]  /*1290*/  IMAD R13, R13, R20.reuse, RZ ;  /* 0x000000140d0d7224 */ /* 0x080fe200078e02ff */
[C---:B------:R-:W-:Y:S01]  /*12a0*/  LOP3.LUT R17, R23.reuse, 0x14, RZ, 0xfc, !PT ;  /* 0x0000001417117812 */ /* 0x040fe200078efcff */
[-C--:B------:R-:W-:Y:S01]  /*12b0*/  IMAD R10, R10, R20.reuse, RZ ;  /* 0x000000140a0a7224 */ /* 0x080fe200078e02ff */
[----:B------:R-:W-:Y:S01]  /*12c0*/  LOP3.LUT R7, R23, 0x12, RZ, 0xfc, !PT ;  /* 0x0000001217077812 */ /* 0x000fe200078efcff */
[-C--:B------:R-:W-:Y:S01]  /*12d0*/  IMAD R9, R9, R20.reuse, RZ ;  /* 0x0000001409097224 */ /* 0x080fe200078e02ff */
[----:B------:R-:W-:Y:S01]  /*12e0*/  LOP3.LUT R22, R23, 0x2, RZ, 0xfc, !PT ;  /* 0x0000000217167812 */ /* 0x000fe200078efcff */
[-C--:B------:R-:W-:Y:S01]  /*12f0*/  IMAD R17, R17, R20.reuse, RZ ;  /* 0x0000001411117224 */ /* 0x080fe200078e02ff */
[----:B------:R-:W-:Y:S01]  /*1300*/  LEA R70, P1, R14, UR6, 0x1 ;  /* 0x000000060e467c11 */ /* 0x000fe2000f8208ff */
[-C--:B------:R-:W-:Y:S01]  /*1310*/  IMAD R7, R7, R20.reuse, RZ ;  /* 0x0000001407077224 */ /* 0x080fe200078e02ff */
[----:B------:R-:W-:Y:S01]  /*1320*/  LEA R2, P0, R8, UR6, 0x1 ;  /* 0x0000000608027c11 */ /* 0x000fe2000f8008ff */
[----:B------:R-:W-:Y:S01]  /*1330*/  USGXT.U32 UR6, UR5, 0xe ;  /* 0x0000000e0506789a */ /* 0x000fe20008000000 */
[-C--:B------:R-:W-:Y:S01]  /*1340*/  IMAD R23, R23, R20.reuse, RZ ;  /* 0x0000001417177224 */ /* 0x080fe200078e02ff */
[----:B------:R-:W-:Y:S01]  /*1350*/  LEA.HI.X.SX32 R87, R14, UR7, 0x1, P1 ;  /* 0x000000070e577c11 */ /* 0x000fe200088f0eff */
[----:B------:R-:W-:Y:S01]  /*1360*/  IMAD R22, R22, R20, RZ ;  /* 0x0000001416167224 */ /* 0x000fe200078e02ff */
[----:B------:R-:W-:-:S02]  /*1370*/  LEA.HI.X.SX32 R85, R8, UR7, 0x1, P0 ;  /* 0x0000000708557c11 */ /* 0x000fc400080f0eff */
[----:B------:R-:W-:Y:S02]  /*1380*/  CS2R R28, SRZ ;  /* 0x00000000001c7805 */ /* 0x000fe4000001ff00 */
[----:B------:R-:W-:Y:S01]  /*1390*/  CS2R R30, SRZ ;  /* 0x00000000001e7805 */ /* 0x000fe2000001ff00 */
[----:B------:R-:W-:Y:S01]  /*13a0*/  IMAD.SHL.U32 R20, R20, 0x20, RZ ;  /* 0x0000002014147824 */ /* 0x000fe200078e00ff */
[C---:B------:R-:W-:Y:S01]  /*13b0*/  LOP3.LUT R21, R5.reuse, 0x20, RZ, 0x3c, !PT ;  /* 0x0000002005157812 */ /* 0x040fe200078e3cff */
[----:B------:R-:W-:Y:S01]  /*13c0*/  UMOV UR5, URZ ;  /* 0x0000003f00057c82 */ /* 0x000fe20008000000 */
[C---:B------:R-:W-:Y:S01]  /*13d0*/  LOP3.LUT R19, R5.reuse, 0x40, RZ, 0x3c, !PT ;  /* 0x0000004005137812 */ /* 0x040fe200078e3cff */
[----:B------:R-:W-:Y:S01]  /*13e0*/  UMOV UR7, URZ ;  /* 0x0000003f00077c82 */ /* 0x000fe20008000000 */
[----:B------:R-:W-:Y:S01]  /*13f0*/  LOP3.LUT R18, R5, 0x60, RZ, 0x3c, !PT ;  /* 0x0000006005127812 */ /* 0x000fe200078e3cff */
[----:B------:R-:W-:Y:S02]  /*1400*/  UIADD3.64 UR8, UR4, UR8, URZ ;  /* 0x0000000804087297 */ /* 0x000fe4000fffe03f */
[----:B------:R-:W-:-:S12]  /*1410*/  UIADD3.64 UR10, UR6, -UR10, URZ ;  /* 0x8000000a060a7297 */ /* 0x000fd8000fffe03f */
.L_x_1:
[----:B------:R-:W0:Y:S01]  /*1420*/  S2R R89, SR_TID.X ;  /* 0x0000000000597919 */ /* 0x000e220000002100 */
[----:B------:R-:W-:Y:S01]  /*1430*/  PRMT R66, RZ, 0x7610, R66 ;  /* 0x00007610ff427816 */ /* 0x000fe20000000042 */
[----:B------:R-:W-:Y:S01]  /*1440*/  IMAD.WIDE R48, R23, 0x2, R46 ;  /* 0x0000000217307825 */ /* 0x000fe200078e022e */
[----:B------:R-:W-:Y:S02]  /*1450*/  PRMT R86, RZ, 0x7610, R86 ;  /* 0x00007610ff567816 */ /* 0x000fe40000000056 */
[----:B------:R-:W-:Y:S01]  /*1460*/  PRMT R77, RZ, 0x7610, R77 ;  /* 0x00007610ff4d7816 */ /* 0x000fe2000000004d */
[----:B------:R-:W-:Y:S01]  /*1470*/  IMAD.WIDE R52, R22, 0x2, R46 ;  /* 0x0000000216347825 */ /* 0x000fe200078e022e */
[----:B0-----:R-:W-:-:S04]  /*1480*/  SHF.R.U32.HI R56, RZ, 0x6, R89 ;  /* 0x00000006ff387819 */ /* 0x001fc80000011659 */
[----:B------:R-:W-:-:S04]  /*1490*/  SGXT.U32 R56, R56, 0x1 ;  /* 0x000000013838781a */ /* 0x000fc80000000000 */
[C---:B------:R-:W-:Y:S02]  /*14a0*/  LOP3.LUT R8, R56.reuse, 0x2, RZ, 0xfc, !PT ;  /* 0x0000000238087812 */ /* 0x040fe400078efcff */
[----:B------:R-:W-:Y:S02]  /*14b0*/  ISETP.GE.AND P0, PT, R56, UR13, PT ;  /* 0x0000000d38007c0c */ /* 0x000fe4000bf06270 */
[----:B------:R-:W-:Y:S02]  /*14c0*/  ISETP.GE.AND P3, PT, R8, UR13, PT ;  /* 0x0000000d08007c0c */ /* 0x000fe4000bf66270 */
[C---:B------:R-:W-:Y:S02]  /*14d0*/  LOP3.LUT R8, R56.reuse, 0x6, RZ, 0xfc, !PT ;  /* 0x0000000638087812 */ /* 0x040fe400078efcff */
[----:B------:R-:W-:Y:S02]  /*14e0*/  LOP3.LUT R14, R56, 0x4, RZ, 0xfc, !PT ;  /* 0x00000004380e7812 */ /* 0x000fe400078efcff */
[----:B------:R-:W-:-:S02]  /*14f0*/  ISETP.GE.AND P1, PT, R8, UR13, PT ;  /* 0x0000000d08007c0c */ /* 0x000fc4000bf26270 */
[----:B------:R-:W-:Y:S02]  /*1500*/  ISETP.GE.AND P4, PT, R14, UR13, PT ;  /* 0x0000000d0e007c0c */ /* 0x000fe4000bf86270 */
[C---:B------:R-:W-:Y:S01]  /*1510*/  LOP3.LUT R50, R56.reuse, 0xa, RZ, 0xfc, !PT ;  /* 0x0000000a38327812 */ /* 0x040fe200078efcff */
[----:B------:R0:W2:Y:S01]  /*1520*/  @!P0 LDG.E.U16 R66, desc[UR14][R48.64] ;  /* 0x0000000e30428981 */ /* 0x0000a2000c1e1500 */
[C---:B------:R-:W-:Y:S02]  /*1530*/  LOP3.LUT R51, R56.reuse, 0xc, RZ, 0xfc, !PT ;  /* 0x0000000c38337812 */ /* 0x040fe400078efcff */
[C---:B------:R-:W-:Y:S01]  /*1540*/  LOP3.LUT R14, R56.reuse, 0x8, RZ, 0xfc, !PT ;  /* 0x00000008380e7812 */ /* 0x040fe200078efcff */
[----:B------:R1:W3:Y:S01]  /*1550*/  @!P3 LDG.E.U16 R86, desc[UR14][R52.64] ;  /* 0x0000000e3456b981 */ /* 0x0002e2000c1e1500 */
[----:B------:R-:W-:Y:S02]  /*1560*/  LOP3.LUT R8, R56, 0xe, RZ, 0xfc, !PT ;  /* 0x0000000e38087812 */ /* 0x000fe400078efcff */
[----:B------:R-:W-:-:S02]  /*1570*/  ISETP.GE.AND P0, PT, R50, UR13, PT ;  /* 0x0000000d32007c0c */ /* 0x000fc4000bf06270 */
[----:B------:R-:W-:Y:S01]  /*1580*/  ISETP.GE.AND P6, PT, R51, UR13, PT ;  /* 0x0000000d33007c0c */ /* 0x000fe2000bfc6270 */
[--C-:B------:R-:W-:Y:S01]  /*1590*/  IMAD.WIDE R50, R41, 0x2, R46.reuse ;  /* 0x0000000229327825 */ /* 0x100fe200078e022e */
[----:B------:R-:W-:Y:S02]  /*15a0*/  ISETP.GE.AND P2, PT, R14, UR13, PT ;  /* 0x0000000d0e007c0c */ /* 0x000fe4000bf46270 */
[----:B------:R-:W-:Y:S01]  /*15b0*/  ISETP.GE.AND P5, PT, R8, UR13, PT ;  /* 0x0000000d08007c0c */ /* 0x000fe2000bfa6270 */
[----:B0-----:R-:W-:Y:S01]  /*15c0*/  IMAD.WIDE R48, R40, 0x2, R46 ;  /* 0x0000000228307825 */ /* 0x001fe200078e022e */
[----:B------:R-:W-:Y:S01]  /*15d0*/  PRMT R78, RZ, 0x7610, R78 ;  /* 0x00007610ff4e7816 */ /* 0x000fe2000000004e */
[----:B------:R-:W4:Y:S01]  /*15e0*/  @!P1 LDG.E.U16 R77, desc[UR14][R50.64] ;  /* 0x0000000e324d9981 */ /* 0x000f22000c1e1500 */
[C---:B------:R-:W-:Y:S02]  /*15f0*/  LOP3.LUT R14, R56.reuse, 0x10, RZ, 0xfc, !PT ;  /* 0x00000010380e7812 */ /* 0x040fe400078efcff */
[----:B------:R-:W-:Y:S01]  /*1600*/  LOP3.LUT R8, R56, 0x12, RZ, 0xfc, !PT ;  /* 0x0000001238087812 */ /* 0x000fe200078efcff */
[----:B------:R-:W-:Y:S01]  /*1610*/  IMAD.WIDE R54, R43, 0x2, R46 ;  /* 0x000000022b367825 */ /* 0x000fe200078e022e */
[----:B------:R-:W-:Y:S01]  /*1620*/  ISETP.GE.AND P3, PT, R14, UR13, PT ;  /* 0x0000000d0e007c0c */ /* 0x000fe2000bf66270 */
[----:B------:R0:W5:Y:S01]  /*1630*/  @!P4 LDG.E.U16 R78, desc[UR14][R48.64] ;  /* 0x0000000e304ec981 */ /* 0x000162000c1e1500 */
[----:B------:R-:W-:-:S02]  /*1640*/  ISETP.GE.AND P1, PT, R8, UR13, PT ;  /* 0x0000000d08007c0c */ /* 0x000fc4000bf26270 */
[----:B------:R-:W-:Y:S01]  /*1650*/  PRMT R84, RZ, 0x7610, R84 ;  /* 0x00007610ff547816 */ /* 0x000fe20000000054 */
[----:B-1----:R-:W-:Y:S01]  /*1660*/  IMAD.WIDE R52, R42, 0x2, R46 ;  /* 0x000000022a347825 */ /* 0x002fe200078e022e */
[----:B------:R-:W-:Y:S02]  /*1670*/  PRMT R8, RZ, 0x7610, R8 ;  /* 0x00007610ff087816 */ /* 0x000fe40000000008 */
[C---:B------:R-:W-:Y:S02]  /*1680*/  LOP3.LUT R14, R56.reuse, 0x14, RZ, 0xfc, !PT ;  /* 0x00000014380e7812 */ /* 0x040fe400078efcff */
[C---:B------:R-:W-:Y:S01]  /*1690*/  LOP3.LUT R57, R56.reuse, 0x18, RZ, 0xfc, !PT ;  /* 0x0000001838397812 */ /* 0x040fe200078efcff */
[----:B------:R-:W4:Y:S01]  /*16a0*/  @!P0 LDG.E.U16 R84, desc[UR14][R54.64] ;  /* 0x0000000e36548981 */ /* 0x000f22000c1e1500 */
[----:B0-----:R-:W-:Y:S02]  /*16b0*/  LOP3.LUT R48, R56, 0x1a, RZ, 0xfc, !PT ;  /* 0x0000001a38307812 */ /* 0x001fe400078efcff */
[----:B------:R-:W-:Y:S01]  /*16c0*/  ISETP.GE.AND P4, PT, R14, UR13, PT ;  /* 0x0000000d0e007c0c */ /* 0x000fe2000bf86270 */
[----:B------:R0:W3:Y:S01]  /*16d0*/  @!P2 LDG.E.U16 R8, desc[UR14][R52.64] ;  /* 0x0000000e3408a981 */ /* 0x0000e2000c1e1500 */
[----:B------:R-:W-:Y:S01]  /*16e0*/  ISETP.GE.AND P0, PT, R48, UR13, PT ;  /* 0x0000000d30007c0c */ /* 0x000fe2000bf06270 */
[----:B------:R-:W-:Y:S01]  /*16f0*/  IMAD.WIDE R48, R44, 0x2, R46 ;  /* 0x000000022c307825 */ /* 0x000fe200078e022e */
[----:B------:R-:W-:-:S02]  /*1700*/  PRMT R76, RZ, 0x7610, R76 ;  /* 0x00007610ff4c7816 */ /* 0x000fc4000000004c */
[----:B------:R-:W-:Y:S01]  /*1710*/  PRMT R75, RZ, 0x7610, R75 ;  /* 0x00007610ff4b7816 */ /* 0x000fe2000000004b */
[----:B------:R-:W-:Y:S01]  /*1720*/  IMAD.WIDE R50, R45, 0x2, R46 ;  /* 0x000000022d327825 */ /* 0x000fe200078e022e */
[----:B------:R-:W-:Y:S02]  /*1730*/  PRMT R14, RZ, 0x7610, R14 ;  /* 0x00007610ff0e7816 */ /* 0x000fe4000000000e */
[----:B------:R-:W-:Y:S01]  /*1740*/  ISETP.GE.AND P2, PT, R57, UR13, PT ;  /* 0x0000000d39007c0c */ /* 0x000fe2000bf46270 */
[----:B0-----:R-:W-:Y:S01]  /*1750*/  IMAD.WIDE R52, R67, 0x2, R46 ;  /* 0x0000000243347825 */ /* 0x001fe200078e022e */
[C---:B------:R-:W-:Y:S01]  /*1760*/  LOP3.LUT R57, R56.reuse, 0x1c, RZ, 0xfc, !PT ;  /* 0x0000001c38397812 */ /* 0x040fe200078efcff */
[----:B------:R0:W5:Y:S01]  /*1770*/  @!P6 LDG.E.U16 R76, desc[UR14][R48.64] ;  /* 0x0000000e304ce981 */ /* 0x000162000c1e1500 */
[C---:B------:R-:W-:Y:S02]  /*1780*/  LOP3.LUT R62, R56.reuse, 0x16, RZ, 0xfc, !PT ;  /* 0x00000016383e7812 */ /* 0x040fe400078efcff */
[----:B------:R-:W-:Y:S01]  /*1790*/  LOP3.LUT R71, R56, 0x1e, RZ, 0xfc, !PT ;  /* 0x0000001e38477812 */ /* 0x000fe200078efcff */
[----:B------:R1:W5:Y:S01]  /*17a0*/  @!P5 LDG.E.U16 R75, desc[UR14][R50.64] ;  /* 0x0000000e324bd981 */ /* 0x000362000c1e1500 */
[----:B------:R-:W-:-:S02]  /*17b0*/  ISETP.GE.AND P6, PT, R57, UR13, PT ;  /* 0x0000000d39007c0c */ /* 0x000fc4000bfc6270 */
[----:B------:R-:W-:Y:S01]  /*17c0*/  ISETP.GE.AND P5, PT, R62, UR13, PT ;  /* 0x0000000d3e007c0c */ /* 0x000fe2000bfa6270 */
[----:B------:R1:W4:Y:S01]  /*17d0*/  @!P3 LDG.E.U16 R14, desc[UR14][R52.64] ;  /* 0x0000000e340eb981 */ /* 0x000322000c1e1500 */
[----:B------:R-:W-:Y:S01]  /*17e0*/  ISETP.GE.AND P3, PT, R71, UR13, PT ;  /* 0x0000000d47007c0c */ /* 0x000fe2000bf66270 */
[----:B------:R-:W-:Y:S01]  /*17f0*/  IMAD.WIDE R54, R7, 0x2, R46 ;  /* 0x0000000207367825 */ /* 0x000fe200078e022e */
[----:B------:R-:W-:Y:S02]  /*1800*/  PRMT R82, RZ, 0x7610, R82 ;  /* 0x00007610ff527816 */ /* 0x000fe40000000052 */
[----:B------:R-:W-:Y:S01]  /*1810*/  PRMT R74, RZ, 0x7610, R74 ;  /* 0x00007610ff4a7816 */ /* 0x000fe2000000004a */
[----:B------:R-:W-:Y:S01]  /*1820*/  IMAD.WIDE R56, R17, 0x2, R46 ;  /* 0x0000000211387825 */ /* 0x000fe200078e022e */
[----:B------:R-:W-:Y:S02]  /*1830*/  PRMT R73, RZ, 0x7610, R73 ;  /* 0x00007610ff497816 */ /* 0x000fe40000000049 */
[----:B------:R-:W-:Y:S01]  /*1840*/  PRMT R88, RZ, 0x7610, R88 ;  /* 0x00007610ff587816 */ /* 0x000fe20000000058 */
[----:B------:R-:W-:Y:S01]  /*1850*/  IMAD.WIDE R62, R9, 0x2, R46 ;  /* 0x00000002093e7825 */ /* 0x000fe200078e022e */
[----:B------:R-:W-:Y:S01]  /*1860*/  PRMT R80, RZ, 0x7610, R80 ;  /* 0x00007610ff507816 */ /* 0x000fe20000000050 */
[----:B------:R-:W5:Y:S01]  /*1870*/  @!P1 LDG.E.U16 R82, desc[UR14][R54.64] ;  /* 0x0000000e36529981 */ /* 0x000f62000c1e1500 */
[----:B------:R-:W-:Y:S01]  /*1880*/  PRMT R72, RZ, 0x7610, R72 ;  /* 0x00007610ff487816 */ /* 0x000fe20000000048 */
[----:B------:R-:W-:Y:S01]  /*1890*/  IMAD.WIDE R90, R10, 0x2, R46 ;  /* 0x000000020a5a7825 */ /* 0x000fe200078e022e */
[----:B------:R-:W-:Y:S01]  /*18a0*/  PRMT R71, RZ, 0x7610, R71 ;  /* 0x00007610ff477816 */ /* 0x000fe20000000047 */
[----:B------:R-:W5:Y:S02]  /*18b0*/  @!P4 LDG.E.U16 R74, desc[UR14][R56.64] ;  /* 0x0000000e384ac981 */ /* 0x000f64000c1e1500 */
[----:B0-----:R-:W-:-:S02]  /*18c0*/  IMAD.WIDE R48, R13, 0x2, R46 ;  /* 0x000000020d307825 */ /* 0x001fc400078e022e */
[----:B------:R-:W5:Y:S02]  /*18d0*/  @!P5 LDG.E.U16 R73, desc[UR14][R62.64] ;  /* 0x0000000e3e49d981 */ /* 0x000f64000c1e1500 */
[--C-:B-1----:R-:W-:Y:S02]  /*18e0*/  IMAD.WIDE R50, R11, 0x2, R46.reuse ;  /* 0x000000020b327825 */ /* 0x102fe400078e022e */
[----:B------:R-:W5:Y:S02]  /*18f0*/  @!P2 LDG.E.U16 R88, desc[UR14][R90.64] ;  /* 0x0000000e5a58a981 */ /* 0x000f64000c1e1500 */
[----:B------:R-:W-:Y:S02]  /*1900*/  IMAD.WIDE R52, R12, 0x2, R46 ;  /* 0x000000020c347825 */ /* 0x000fe400078e022e */
[----:B------:R-:W5:Y:S04]  /*1910*/  @!P0 LDG.E.U16 R80, desc[UR14][R48.64] ;  /* 0x0000000e30508981 */ /* 0x000f68000c1e1500 */
[----:B------:R-:W5:Y:S04]  /*1920*/  @!P6 LDG.E.U16 R72, desc[UR14][R50.64] ;  /* 0x0000000e3248e981 */ /* 0x000f68000c1e1500 */
[----:B------:R0:W5:Y:S01]  /*1930*/  @!P3 LDG.E.U16 R71, desc[UR14][R52.64] ;  /* 0x0000000e3447b981 */ /* 0x000162000c1e1500 */
[----:B------:R-:W-:Y:S01]  /*1940*/  BAR.SYNC.DEFER_BLOCKING 0x0 ;  /* 0x0000000000007b1d */ /* 0x000fe20000010000 */
[----:B------:R-:W-:-:S04]  /*1950*/  LOP3.LUT R89, R89, 0x1f, RZ, 0xc0, !PT ;  /* 0x0000001f59597812 */ /* 0x000fc800078ec0ff */
[----:B------:R-:W-:Y:S01]  /*1960*/  ISETP.GE.AND P1, PT, R89, UR13, PT ;  /* 0x0000000d59007c0c */ /* 0x000fe2000bf26270 */
[----:B0-----:R-:W-:Y:S02]  /*1970*/  IMAD.MOV.U32 R52, RZ, RZ, R0 ;  /* 0x000000ffff347224 */ /* 0x001fe400078e0000 */
[----:B------:R-:W-:Y:S02]  /*1980*/  IMAD.MOV.U32 R53, RZ, RZ, R83 ;  /* 0x000000ffff357224 */ /* 0x000fe400078e0053 */
[--C-:B------:R-:W-:Y:S01]  /*1990*/  IMAD.MOV.U32 R50, RZ, RZ, R2.reuse ;  /* 0x000000ffff327224 */ /* 0x100fe200078e0002 */
[----:B------:R-:W-:Y:S01]  /*19a0*/  PRMT R2, RZ, 0x7610, R2 ;  /* 0x00007610ff027816 */ /* 0x000fe20000000002 */
[----:B------:R-:W-:Y:S01]  /*19b0*/  IMAD.WIDE R54, R16, 0x2, R52 ;  /* 0x0000000210367825 */ /* 0x000fe200078e0234 */
[----:B------:R-:W-:-:S03]  /*19c0*/  PRMT R0, RZ, 0x7610, R0 ;  /* 0x00007610ff007816 */ /* 0x000fc60000000000 */
[----:B------:R-:W-:Y:S01]  /*19d0*/  IMAD.MOV.U32 R51, RZ, RZ, R85 ;  /* 0x000000ffff337224 */ /* 0x000fe200078e0055 */
[----:B------:R-:W-:Y:S01]  /*19e0*/  PRMT R92, RZ, 0x7610, R92 ;  /* 0x00007610ff5c7816 */ /* 0x000fe2000000005c */
[----:B------:R-:W-:Y:S01]  /*19f0*/  IMAD.MOV.U32 R48, RZ, RZ, R70 ;  /* 0x000000ffff307224 */ /* 0x000fe200078e0046 */
[----:B------:R0:W5:Y:S01]  /*1a00*/  @!P1 LDG.E.U16 R2, desc[UR14][R54.64] ;  /* 0x0000000e36029981 */ /* 0x000162000c1e1500 */
[----:B------:R-:W-:Y:S02]  /*1a10*/  IMAD.MOV.U32 R49, RZ, RZ, R87 ;  /* 0x000000ffff317224 */ /* 0x000fe400078e0057 */
[----:B------:R-:W-:-:S04]  /*1a20*/  IMAD.WIDE R56, R16, 0x2, R50 ;  /* 0x0000000210387825 */ /* 0x000fc800078e0232 */
[----:B0-----:R-:W-:Y:S01]  /*1a30*/  IMAD.MOV.U32 R54, RZ, RZ, R60 ;  /* 0x000000ffff367224 */ /* 0x001fe200078e003c */
[----:B------:R-:W-:Y:S01]  /*1a40*/  PRMT R70, RZ, 0x7610, R70 ;  /* 0x00007610ff467816 */ /* 0x000fe20000000046 */
[----:B------:R-:W-:Y:S01]  /*1a50*/  IMAD.MOV.U32 R55, RZ, RZ, R61 ;  /* 0x000000ffff377224 */ /* 0x000fe200078e003d */
[----:B------:R0:W5:Y:S01]  /*1a60*/  @!P1 LDG.E.U16 R0, desc[UR14][R56.64] ;  /* 0x0000000e38009981 */ /* 0x000162000c1e1500 */
[----:B------:R-:W-:-:S04]  /*1a70*/  IMAD.WIDE R60, R16, 0x2, R54 ;  /* 0x00000002103c7825 */ /* 0x000fc800078e0236 */
[C---:B------:R-:W-:Y:S01]  /*1a80*/  IMAD.WIDE R62, R16.reuse, 0x2, R48 ;  /* 0x00000002103e7825 */ /* 0x040fe200078e0230 */
[----:B------:R1:W5:Y:S03]  /*1a90*/  @!P1 LDG.E.U16 R92, desc[UR14][R60.64] ;  /* 0x0000000e3c5c9981 */ /* 0x000366000c1e1500 */
[----:B0-----:R-:W-:Y:S01]  /*1aa0*/  IMAD.MOV.U32 R56, RZ, RZ, R58 ;  /* 0x000000ffff387224 */ /* 0x001fe200078e003a */
[----:B------:R0:W5:Y:S01]  /*1ab0*/  @!P1 LDG.E.U16 R70, desc[UR14][R62.64] ;  /* 0x0000000e3e469981 */ /* 0x000162000c1e1500 */
[----:B------:R-:W-:Y:S01]  /*1ac0*/  IMAD.MOV.U32 R57, RZ, RZ, R59 ;  /* 0x000000ffff397224 */ /* 0x000fe200078e003b */
[----:B------:R-:W-:Y:S01]  /*1ad0*/  PRMT R90, RZ, 0x7610, R90 ;  /* 0x00007610ff5a7816 */ /* 0x000fe2000000005a */
[----:B-1----:R-:W-:Y:S02]  /*1ae0*/  IMAD.MOV.U32 R60, RZ, RZ, R79 ;  /* 0x000000ffff3c7224 */ /* 0x002fe400078e004f */
[----:B------:R-:W-:Y:S01]  /*1af0*/  IMAD.MOV.U32 R61, RZ, RZ, R81 ;  /* 0x000000ffff3d7224 */ /* 0x000fe200078e0051 */
[----:B------:R-:W-:Y:S01]  /*1b00*/  PRMT R79, RZ, 0x7610, R79 ;  /* 0x00007610ff4f7816 */ /* 0x000fe2000000004f */
[----:B------:R-:W-:-:S04]  /*1b10*/  IMAD.WIDE R58, R16, 0x2, R56 ;  /* 0x00000002103a7825 */ /* 0x000fc800078e0238 */
[----:B0-----:R-:W-:Y:S01]  /*1b20*/  IMAD.WIDE R62, R16, 0x2, R60 ;  /* 0x00000002103e7825 */ /* 0x001fe200078e023c */
[----:B------:R0:W5:Y:S04]  /*1b30*/  @!P1 LDG.E.U16 R90, desc[UR14][R58.64] ;  /* 0x0000000e3a5a9981 */ /* 0x000168000c1e1500 */
[----:B------:R1:W5:Y:S01]  /*1b40*/  @!P1 LDG.E.U16 R79, desc[UR14][R62.64] ;  /* 0x0000000e3e4f9981 */ /* 0x000362000c1e1500 */
[----:B------:R-:W-:Y:S02]  /*1b50*/  PRMT R83, RZ, 0x7610, R83 ;  /* 0x00007610ff537816 */ /* 0x000fe40000000053 */
[----:B------:R-:W-:Y:S01]  /*1b60*/  PRMT R85, RZ, 0x7610, R85 ;  /* 0x00007610ff557816 */ /* 0x000fe20000000055 */
[----:B0-----:R-:W-:Y:S02]  /*1b70*/  IMAD.MOV.U32 R58, RZ, RZ, R68 ;  /* 0x000000ffff3a7224 */ /* 0x001fe400078e0044 */
[----:B------:R-:W-:-:S02]  /*1b80*/  IMAD.MOV.U32 R59, RZ, RZ, R69 ;  /* 0x000000ffff3b7224 */ /* 0x000fc400078e0045 */
[----:B-1----:R-:W-:Y:S02]  /*1b90*/  IMAD.MOV.U32 R62, RZ, RZ, R64 ;  /* 0x000000ffff3e7224 */ /* 0x002fe400078e0040 */
[----:B------:R-:W-:Y:S02]  /*1ba0*/  IMAD.MOV.U32 R63, RZ, RZ, R65 ;  /* 0x000000ffff3f7224 */ /* 0x000fe400078e0041 */
[----:B------:R-:W-:-:S04]  /*1bb0*/  IMAD.WIDE R68, R16, 0x2, R58 ;  /* 0x0000000210447825 */ /* 0x000fc800078e023a */
[----:B------:R-:W-:Y:S01]  /*1bc0*/  IMAD.WIDE R64, R16, 0x2, R62 ;  /* 0x0000000210407825 */ /* 0x000fe200078e023e */
[----:B------:R-:W5:Y:S04]  /*1bd0*/  @!P1 LDG.E.U16 R83, desc[UR14][R68.64] ;  /* 0x0000000e44539981 */ /* 0x000f68000c1e1500 */
[----:B------:R-:W5:Y:S01]  /*1be0*/  @!P1 LDG.E.U16 R85, desc[UR14][R64.64] ;  /* 0x0000000e40559981 */ /* 0x000f62000c1e1500 */
[----:B------:R-:W-:Y:S01]  /*1bf0*/  UMOV UR16, UR4 ;  /* 0x0000000400107c82 */ /* 0x000fe20008000000 */
[----:B------:R-:W-:Y:S01]  /*1c00*/  UMOV UR17, 0x40000040 ;  /* 0x4000004000117882 */ /* 0x000fe20000000000 */
[----:B------:R-:W-:Y:S01]  /*1c10*/  UMOV UR18, UR6 ;  /* 0x0000000600127c82 */ /* 0x000fe20008000000 */
[----:B------:R-:W-:Y:S01]  /*1c20*/  UMOV UR19, 0x80000020 ;  /* 0x8000002000137882 */ /* 0x000fe20000000000 */
[----:B--2---:R-:W-:Y:S04]  /*1c30*/  STS.U16 [R5+UR12], R66 ;  /* 0x0000004205007988 */ /* 0x004fe8000800040c */
[----:B---3--:R-:W-:Y:S04]  /*1c40*/  STS.U16 [R5+UR12+0x400], R8 ;  /* 0x0004000805007988 */ /* 0x008fe8000800040c */
[----:B----4-:R-:W-:Y:S04]  /*1c50*/  STS.U16 [R5+UR12+0x800], R14 ;  /* 0x0008000e05007988 */ /* 0x010fe8000800040c */
[----:B-----5:R-:W-:Y:S04]  /*1c60*/  STS.U16 [R5+UR12+0xc00], R88 ;  /* 0x000c005805007988 */ /* 0x020fe8000800040c */
[----:B------:R-:W-:Y:S04]  /*1c70*/  STS.U16 [R21+UR12+0x100], R86 ;  /* 0x0001005615007988 */ /* 0x000fe8000800040c */
[----:B------:R-:W-:Y:S04]  /*1c80*/  STS.U16 [R21+UR12+0x500], R84 ;  /* 0x0005005415007988 */ /* 0x000fe8000800040c */
[----:B------:R-:W-:Y:S04]  /*1c90*/  STS.U16 [R21+UR12+0x900], R82 ;  /* 0x0009005215007988 */ /* 0x000fe8000800040c */
[----:B------:R0:W-:Y:S04]  /*1ca0*/  STS.U16 [R21+UR12+0xd00], R80 ;  /* 0x000d005015007988 */ /* 0x0001e8000800040c */
[----:B------:R-:W-:Y:S04]  /*1cb0*/  STS.U16 [R19+UR12+0x200], R78 ;  /* 0x0002004e13007988 */ /* 0x000fe8000800040c */
        /* <DEDUP_REMOVED lines=14> */
[----:B------:R2:W-:Y:S01]  /*1da0*/  STS.U16 [R21+UR12+0x1700], R85 ;  /* 0x0017005515007988 */ /* 0x0005e2000800040c */
[----:B------:R3:W-:Y:S06]  /*1db0*/  MEMBAR.ALL.CTA ;  /* 0x0000000000007992 */ /* 0x0007ec0000008000 */
[----:B---3--:R-:W3:Y:S02]  /*1dc0*/  FENCE.VIEW.ASYNC.S ;  /* 0x00000000000073c6 */ /* 0x008ee40000000000 */
[----:B---3--:R-:W-:Y:S06]  /*1dd0*/  BAR.SYNC.DEFER_BLOCKING 0x0 ;  /* 0x0000000000007b1d */ /* 0x008fec0000010000 */
[----:B------:R-:W-:-:S06]  /*1de0*/  WARPGROUP.ARRIVE ;  /* 0x00000000000079c5 */ /* 0x000fcc0000000000 */
[----:B------:R-:W-:Y:S01]  /*1df0*/  HGMMA.64x32x16.F32 R24, gdesc[UR16].tnspA, R24 ;  /* 0x20600000101879f0 */ /* 0x000fe20008700818 */
[----:B------:R-:W-:-:S05]  /*1e00*/  VIADD R15, R15, 0xffffffff ;  /* 0xffffffff0f0f7836 */ /* 0x000fca0000000000 */
[----:B------:R-:W-:Y:S01]  /*1e10*/  ISETP.NE.U32.AND P0, PT, R15, RZ, PT ;  /* 0x000000ff0f00720c */ /* 0x000fe20003f05070 */
[----:B------:R-:W-:Y:S01]  /*1e20*/  HGMMA.64x32x16.F32 R24, gdesc[UR8].tnspA, R24, gsb0 ;  /* 0x20600000081879f0 */ /* 0x000fe20008000818 */
[----:B0-----:R-:W-:Y:S01]  /*1e30*/  IMAD.WIDE R80, R6, 0x2, R60 ;  /* 0x0000000206507825 */ /* 0x001fe200078e023c */
[----:B------:R-:W-:-:S03]  /*1e40*/  UIADD3 UR13, UR13, -0x20, URZ ;  /* 0xffffffe00d0d7890 */ /* 0x000fc6000fffe03f */
[----:B-1----:R-:W-:-:S04]  /*1e50*/  IMAD.WIDE R70, R6, 0x2, R48 ;  /* 0x0000000206467825 */ /* 0x002fc800078e0230 */
[----:B--2---:R-:W-:-:S04]  /*1e60*/  IMAD.WIDE R84, R6, 0x2, R50 ;  /* 0x0000000206547825 */ /* 0x004fc800078e0232 */
[----:B------:R-:W-:-:S04]  /*1e70*/  IMAD.WIDE R82, R6, 0x2, R52 ;  /* 0x0000000206527825 */ /* 0x000fc800078e0234 */
[----:B------:R-:W-:-:S04]  /*1e80*/  IMAD.WIDE R68, R6, 0x2, R58 ;  /* 0x0000000206447825 */ /* 0x000fc800078e023a */
[----:B------:R-:W-:-:S04]  /*1e90*/  IMAD.WIDE R64, R6, 0x2, R62 ;  /* 0x0000000206407825 */ /* 0x000fc800078e023e */
[----:B------:R-:W-:-:S04]  /*1ea0*/  IMAD.WIDE R60, R6, 0x2, R54 ;  /* 0x00000002063c7825 */ /* 0x000fc800078e0236 */
[----:B------:R-:W-:Y:S02]  /*1eb0*/  IMAD.MOV.U32 R79, RZ, RZ, R80 ;  /* 0x000000ffff4f7224 */ /* 0x000fe400078e0050 */
[----:B------:R-:W-:-:S04]  /*1ec0*/  IMAD.WIDE R58, R6, 0x2, R56 ;  /* 0x00000002063a7825 */ /* 0x000fc800078e0238 */
[----:B------:R-:W-:Y:S02]  /*1ed0*/  IMAD.MOV.U32 R87, RZ, RZ, R71 ;  /* 0x000000ffff577224 */ /* 0x000fe400078e0047 */
[----:B------:R-:W-:-:S04]  /*1ee0*/  IMAD.WIDE R46, R20, 0x2, R46 ;  /* 0x00000002142e7825 */ /* 0x000fc800078e022e */
[----:B------:R-:W-:Y:S02]  /*1ef0*/  IMAD.MOV.U32 R2, RZ, RZ, R84 ;  /* 0x000000ffff027224 */ /* 0x000fe400078e0054 */
[----:B------:R-:W-:Y:S01]  /*1f00*/  IMAD.MOV.U32 R0, RZ, RZ, R82 ;  /* 0x000000ffff007224 */ /* 0x000fe200078e0052 */
[----:B------:R-:W-:Y:S02]  /*1f10*/  WARPGROUP.DEPBAR.LE gsb0, 0x0 ;  /* 0x00008000000079c5 */ /* 0x000fe40000010000 */
[----:B------:R-:W-:Y:S05]  /*1f20*/  @P0 BRA `(.L_x_1) ;  /* 0xfffffff4003c0947 */ /* 0x000fea000383ffff */
[----:B------:R-:W-:Y:S02]  /*1f30*/  F2FP.F16.F32.PACK_AB R35, R39, R35 ;  /* 0x000000232723723e */ /* 0x000fe400000000ff */
[----:B------:R-:W-:Y:S02]  /*1f40*/  F2FP.F16.F32.PACK_AB R34, R38, R34 ;  /* 0x000000222622723e */ /* 0x000fe400000000ff */
[----:B------:R-:W-:Y:S02]  /*1f50*/  F2FP.F16.F32.PACK_AB R33, R37, R33 ;  /* 0x000000212521723e */ /* 0x000fe400000000ff */
[----:B------:R-:W-:Y:S02]  /*1f60*/  F2FP.F16.F32.PACK_AB R32, R36, R32 ;  /* 0x000000202420723e */ /* 0x000fe400000000ff */
[----:B------:R-:W-:Y:S02]  /*1f70*/  F2FP.F16.F32.PACK_AB R27, R31, R27 ;  /* 0x0000001b1f1b723e */ /* 0x000fe400000000ff */
[----:B------:R-:W-:-:S02]  /*1f80*/  F2FP.F16.F32.PACK_AB R26, R30, R26 ;  /* 0x0000001a1e1a723e */ /* 0x000fc400000000ff */
[----:B------:R-:W-:Y:S02]  /*1f90*/  F2FP.F16.F32.PACK_AB R25, R29, R25 ;  /* 0x000000191d19723e */ /* 0x000fe400000000ff */
[----:B------:R-:W-:-:S07]  /*1fa0*/  F2FP.F16.F32.PACK_AB R24, R28, R24 ;  /* 0x000000181c18723e */ /* 0x000fce00000000ff */
.L_x_0:
[----:B------:R-:W0:Y:S01]  /*1fb0*/  S2R R6, SR_TID.X ;  /* 0x0000000000067919 */ /* 0x000e220000002100 */
[----:B------:R-:W-:Y:S01]  /*1fc0*/  ULDC UR4, c[0x0][0x244] ;  /* 0x0000910000047ab9 */ /* 0x000fe20000000800 */
[----:B------:R-:W-:Y:S01]  /*1fd0*/  ULDC.64 UR6, c[0x0][0x228] ;  /* 0x00008a0000067ab9 */ /* 0x000fe20000000a00 */
[----:B------:R-:W-:Y:S01]  /*1fe0*/  BAR.SYNC.DEFER_BLOCKING 0x0 ;  /* 0x0000000000007b1d */ /* 0x000fe20000010000 */
[----:B------:R-:W-:Y:S01]  /*1ff0*/  ISETP.GE.AND P0, PT, R4, UR6, PT ;  /* 0x0000000604007c0c */ /* 0x000fe2000bf06270 */
[C---:B0-----:R-:W-:Y:S01]  /*2000*/  IMAD.SHL.U32 R2, R6.reuse, 0x80, RZ ;  /* 0x0000008006027824 */ /* 0x041fe200078e00ff */
[----:B------:R-:W-:Y:S01]  /*2010*/  SHF.R.U32.HI R12, RZ, 0x6, R6 ;  /* 0x00000006ff0c7819 */ /* 0x000fe20000011606 */
[C---:B------:R-:W-:Y:S02]  /*2020*/  IMAD.SHL.U32 R0, R6.reuse, 0x10, RZ ;  /* 0x0000001006007824 */ /* 0x040fe400078e00ff */
[----:B------:R-:W-:Y:S01]  /*2030*/  IMAD.SHL.U32 R5, R6, 0x8, RZ ;  /* 0x0000000806057824 */ /* 0x000fe200078e00ff */
[----:B------:R-:W-:-:S02]  /*2040*/  LOP3.LUT R7, R2, 0x400, RZ, 0xc0, !PT ;  /* 0x0000040002077812 */ /* 0x000fc400078ec0ff */
[C---:B------:R-:W-:Y:S02]  /*2050*/  LOP3.LUT R2, R0.reuse, 0x70, RZ, 0xc0, !PT ;  /* 0x0000007000027812 */ /* 0x040fe400078ec0ff */
[----:B------:R-:W-:Y:S02]  /*2060*/  LOP3.LUT R5, R5, 0x380, RZ, 0xc0, !PT ;  /* 0x0000038005057812 */ /* 0x000fe400078ec0ff */
[----:B------:R-:W-:Y:S02]  /*2070*/  IADD3 R2, R7, UR12, R2 ;  /* 0x0000000c07027c10 */ /* 0x000fe4000fffe002 */
[----:B------:R-:W-:Y:S01]  /*2080*/  LOP3.LUT R28, R0, 0x7f0, RZ, 0xc0, !PT ;  /* 0x000007f0001c7812 */ /* 0x000fe200078ec0ff */
[----:B------:R-:W-:Y:S01]  /*2090*/  IMAD R0, R4, UR4, RZ ;  /* 0x0000000404007c24 */ /* 0x000fe2000f8e02ff */
[----:B------:R-:W-:Y:S01]  /*20a0*/  SGXT.U32 R12, R12, 0x1 ;  /* 0x000000010c0c781a */ /* 0x000fe20000000000 */
[----:B------:R-:W-:Y:S01]  /*20b0*/  IMAD.IADD R16, R5, 0x1, R2 ;  /* 0x0000000105107824 */ /* 0x000fe200078e0202 */
[----:B------:R-:W-:-:S02]  /*20c0*/  ULDC.64 UR4, c[0x0][0x220] ;  /* 0x0000880000047ab9 */ /* 0x000fc40000000a00 */
[C---:B------:R-:W-:Y:S02]  /*20d0*/  LOP3.LUT R4, R3.reuse, R12, RZ, 0xfc, !PT ;  /* 0x0000000c03047212 */ /* 0x040fe400078efcff */
[----:B------:R0:W-:Y:S01]  /*20e0*/  STSM.16.M88.4 [R16], R24 ;  /* 0x0000001810007844 */ /* 0x0001e20000000200 */
[C-C-:B------:R-:W-:Y:S02]  /*20f0*/  LOP3.LUT R2, R3.reuse, 0x2, R12.reuse, 0xfe, !PT ;  /* 0x0000000203027812 */ /* 0x140fe400078efe0c */
[----:B------:R-:W-:Y:S01]  /*2100*/  LEA R30, P1, R0, UR4, 0x1 ;  /* 0x00000004001e7c11 */ /* 0x000fe2000f8208ff */
[----:B------:R-:W-:Y:S01]  /*2110*/  BAR.SYNC.DEFER_BLOCKING 0x0 ;  /* 0x0000000000007b1d */ /* 0x000fe20000010000 */
[----:B------:R-:W-:Y:S02]  /*2120*/  ISETP.LT.AND P2, PT, R4, UR7, !P0 ;  /* 0x0000000704007c0c */ /* 0x000fe4000c741270 */
[----:B------:R-:W-:Y:S02]  /*2130*/  ISETP.LT.AND P4, PT, R2, UR7, !P0 ;  /* 0x0000000702007c0c */ /* 0x000fe4000c781270 */
[----:B------:R-:W-:Y:S01]  /*2140*/  LEA.HI.X.SX32 R36, R0, UR5, 0x1, P1 ;  /* 0x0000000500247c11 */ /* 0x000fe200088f0eff */
[----:B------:R-:W-:Y:S01]  /*2150*/  ULDC UR4, c[0x0][0x248] ;  /* 0x0000920000047ab9 */ /* 0x000fe20000000800 */
[C-C-:B------:R-:W-:Y:S01]  /*2160*/  LOP3.LUT R0, R3.reuse, 0x1e, R12.reuse, 0xfe, !PT ;  /* 0x0000001e03007812 */ /* 0x140fe200078efe0c */
[----:B------:R-:W-:Y:S01]  /*2170*/  IMAD R13, R4, UR4, RZ ;  /* 0x00000004040d7c24 */ /* 0x000fe2000f8e02ff */
[C-C-:B------:R-:W-:Y:S01]  /*2180*/  LOP3.LUT R18, R3.reuse, 0x1c, R12.reuse, 0xfe, !PT ;  /* 0x0000001c03127812 */ /* 0x140fe200078efe0c */
[----:B------:R-:W-:Y:S01]  /*2190*/  IMAD R14, R2, UR4, RZ ;  /* 0x00000004020e7c24 */ /* 0x000fe2000f8e02ff */
[----:B------:R-:W-:-:S02]  /*21a0*/  LOP3.LUT R29, R3, 0x1a, R12, 0xfe, !PT ;  /* 0x0000001a031d7812 */ /* 0x000fc400078efe0c */
[C-C-:B------:R-:W-:Y:S02]  /*21b0*/  LOP3.LUT R19, R3.reuse, 0x18, R12.reuse, 0xfe, !PT ;  /* 0x0000001803137812 */ /* 0x140fe400078efe0c */
[C-C-:B------:R-:W-:Y:S02]  /*21c0*/  LOP3.LUT R20, R3.reuse, 0x16, R12.reuse, 0xfe, !PT ;  /* 0x0000001603147812 */ /* 0x140fe400078efe0c */
[C-C-:B------:R-:W-:Y:S02]  /*21d0*/  LOP3.LUT R21, R3.reuse, 0x14, R12.reuse, 0xfe, !PT ;  /* 0x0000001403157812 */ /* 0x140fe400078efe0c */
[C-C-:B------:R-:W-:Y:S02]  /*21e0*/  LOP3.LUT R22, R3.reuse, 0x12, R12.reuse, 0xfe, !PT ;  /* 0x0000001203167812 */ /* 0x140fe400078efe0c */
[C-C-:B------:R-:W-:Y:S02]  /*21f0*/  LOP3.LUT R23, R3.reuse, 0x10, R12.reuse, 0xfe, !PT ;  /* 0x0000001003177812 */ /* 0x140fe400078efe0c */
[C-C-:B0-----:R-:W-:Y:S01]  /*2200*/  LOP3.LUT R24, R3.reuse, 0xe, R12.reuse, 0xfe, !PT ;  /* 0x0000000e03187812 */ /* 0x141fe200078efe0c */
[----:B------:R-:W0:Y:S01]  /*2210*/  LDS.128 R8, [R28+UR12] ;  /* 0x0000000c1c087984 */ /* 0x000e220008000c00 */
[----:B------:R-:W-:-:S02]  /*2220*/  LOP3.LUT R25, R3, 0xc, R12, 0xfe, !PT ;  /* 0x0000000c03197812 */ /* 0x000fc400078efe0c */
[C-C-:B------:R-:W-:Y:S01]  /*2230*/  LOP3.LUT R4, R3.reuse, 0xa, R12.reuse, 0xfe, !PT ;  /* 0x0000000a03047812 */ /* 0x140fe200078efe0c */
[----:B------:R-:W-:Y:S01]  /*2240*/  BAR.SYNC.DEFER_BLOCKING 0x0 ;  /* 0x0000000000007b1d */ /* 0x000fe20000010000 */
[--C-:B------:R-:W-:Y:S02]  /*2250*/  LOP3.LUT R5, R3, 0x8, R12.reuse, 0xfe, !PT ;  /* 0x0000000803057812 */ /* 0x100fe400078efe0c */
[-C--:B------:R-:W-:Y:S01]  /*2260*/  LEA R2, P1, R13, R30.reuse, 0x1 ;  /* 0x0000001e0d027211 */ /* 0x080fe200078208ff */
[----:B------:R-:W-:Y:S01]  /*2270*/  IMAD R27, R4, UR4, RZ ;  /* 0x00000004041b7c24 */ /* 0x000fe2000f8e02ff */
[--C-:B------:R-:W-:Y:S01]  /*2280*/  LOP3.LUT R6, R3, 0x6, R12.reuse, 0xfe, !PT ;  /* 0x0000000603067812 */ /* 0x100fe200078efe0c */
[----:B------:R-:W-:Y:S01]  /*2290*/  IMAD R26, R5, UR4, RZ ;  /* 0x00000004051a7c24 */ /* 0x000fe2000f8e02ff */
[----:B------:R-:W-:Y:S02]  /*22a0*/  LOP3.LUT R7, R3, 0x4, R12, 0xfe, !PT ;  /* 0x0000000403077812 */ /* 0x000fe400078efe0c */
[----:B------:R-:W-:Y:S01]  /*22b0*/  LEA R12, P3, R14, R30, 0x1 ;  /* 0x0000001e0e0c7211 */ /* 0x000fe200078608ff */
[----:B------:R-:W-:Y:S01]  /*22c0*/  IMAD R17, R6, UR4, RZ ;  /* 0x0000000406117c24 */ /* 0x000fe2000f8e02ff */
[----:B------:R-:W-:-:S02]  /*22d0*/  LEA.HI.X.SX32 R3, R13, R36, 0x1, P1 ;  /* 0x000000240d037211 */ /* 0x000fc400008f0eff */
[C---:B------:R-:W-:Y:S01]  /*22e0*/  ISETP.LT.AND P1, PT, R7.reuse, UR7, !P0 ;  /* 0x0000000707007c0c */ /* 0x040fe2000c721270 */
[----:B------:R-:W-:Y:S01]  /*22f0*/  IMAD R7, R7, UR4, RZ ;  /* 0x0000000407077c24 */ /* 0x000fe2000f8e02ff */
[----:B------:R-:W-:Y:S02]  /*2300*/  LEA.HI.X.SX32 R13, R14, R36, 0x1, P3 ;  /* 0x000000240e0d7211 */ /* 0x000fe400018f0eff */
[----:B------:R-:W-:Y:S01]  /*2310*/  ISETP.LT.AND P3, PT, R6, UR7, !P0 ;  /* 0x0000000706007c0c */ /* 0x000fe2000c761270 */
[----:B------:R1:W-:Y:S01]  /*2320*/  STSM.16.M88.4 [R16], R32 ;  /* 0x0000002010007844 */ /* 0x0003e20000000200 */
[----:B------:R-:W-:Y:S01]  /*2330*/  BAR.SYNC.DEFER_BLOCKING 0x0 ;  /* 0x0000000000007b1d */ /* 0x000fe20000010000 */
[----:B-1----:R-:W-:-:S05]  /*2340*/  LEA R16, P6, R27, R30, 0x1 ;  /* 0x0000001e1b107211 */ /* 0x002fca00078c08ff */
[----:B0-----:R0:W-:Y:S01]  /*2350*/  @P2 STG.E.U16 desc[UR14][R2.64], R8 ;  /* 0x0000000802002986 */ /* 0x0011e2000c10150e */
[----:B------:R-:W-:-:S03]  /*2360*/  ISETP.LT.AND P2, PT, R5, UR7, !P0 ;  /* 0x0000000705007c0c */ /* 0x000fc6000c741270 */
[----:B------:R1:W-:Y:S01]  /*2370*/  @P4 STG.E.U16 desc[UR14][R12.64], R9 ;  /* 0x000000090c004986 */ /* 0x0003e2000c10150e */
[----:B------:R-:W-:-:S04]  /*2380*/  LEA R14, P4, R7, R30, 0x1 ;  /* 0x0000001e070e7211 */ /* 0x000fc800078808ff */
[----:B------:R-:W-:Y:S02]  /*2390*/  LEA.HI.X.SX32 R15, R7, R36, 0x1, P4 ;  /* 0x00000024070f7211 */ /* 0x000fe400020f0eff */
[----:B------:R-:W-:Y:S02]  /*23a0*/  ISETP.LT.AND P4, PT, R4, UR7, !P0 ;  /* 0x0000000704007c0c */ /* 0x000fe4000c781270 */
[----:B------:R-:W2:Y:S01]  /*23b0*/  LDS.128 R4, [R28+UR12] ;  /* 0x0000000c1c047984 */ /* 0x000ea20008000c00 */
[CC--:B0-----:R-:W-:Y:S02]  /*23c0*/  LEA R2, P5, R17.reuse, R30.reuse, 0x1 ;  /* 0x0000001e11027211 */ /* 0x0c1fe400078a08ff */
[----:B-1----:R-:W-:Y:S01]  /*23d0*/  PRMT R9, R8, 0x7632, R9 ;  /* 0x0000763208097816 */ /* 0x002fe20000000009 */
[----:B------:R0:W-:Y:S01]  /*23e0*/  @P1 STG.E.U16 desc[UR14][R14.64], R10 ;  /* 0x0000000a0e001986 */ /* 0x0001e2000c10150e */
[----:B------:R-:W-:Y:S02]  /*23f0*/  LEA R12, P1, R26, R30, 0x1 ;  /* 0x0000001e1a0c7211 */ /* 0x000fe400078208ff */
[----:B------:R-:W-:-:S02]  /*2400*/  LEA.HI.X.SX32 R3, R17, R36, 0x1, P5 ;  /* 0x0000002411037211 */ /* 0x000fc400028f0eff */
[-C--:B------:R-:W-:Y:S02]  /*2410*/  LEA.HI.X.SX32 R13, R26, R36.reuse, 0x1, P1 ;  /* 0x000000241a0d7211 */ /* 0x080fe400008f0eff */
[----:B------:R-:W-:Y:S01]  /*2420*/  LEA.HI.X.SX32 R17, R27, R36, 0x1, P6 ;  /* 0x000000241b117211 */ /* 0x000fe200030f0eff */
[----:B------:R1:W-:Y:S01]  /*2430*/  @P3 STG.E.U16 desc[UR14][R2.64], R11 ;  /* 0x0000000b02003986 */ /* 0x0003e2000c10150e */
[C---:B------:R-:W-:Y:S01]  /*2440*/  ISETP.LT.AND P1, PT, R25.reuse, UR7, !P0 ;  /* 0x0000000719007c0c */ /* 0x040fe2000c721270 */
[----:B------:R-:W-:Y:S01]  /*2450*/  IMAD R25, R25, UR4, RZ ;  /* 0x0000000419197c24 */ /* 0x000fe2000f8e02ff */
[C---:B------:R-:W-:Y:S01]  /*2460*/  ISETP.LT.AND P3, PT, R24.reuse, UR7, !P0 ;  /* 0x0000000718007c0c */ /* 0x040fe2000c761270 */
[----:B------:R-:W-:Y:S01]  /*2470*/  IMAD R24, R24, UR4, RZ ;  /* 0x0000000418187c24 */ /* 0x000fe2000f8e02ff */
[----:B0-----:R-:W-:Y:S01]  /*2480*/  PRMT R15, R9, 0x7632, R15 ;  /* 0x00007632090f7816 */ /* 0x001fe2000000000f */
[----:B------:R0:W-:Y:S01]  /*2490*/  @P2 STG.E.U16 desc[UR14][R12.64], R9 ;  /* 0x000000090c002986 */ /* 0x0001e2000c10150e */
[C---:B------:R-:W-:Y:S01]  /*24a0*/  ISETP.LT.AND P2, PT, R23.reuse, UR7, !P0 ;  /* 0x0000000717007c0c */ /* 0x040fe2000c741270 */
[----:B------:R-:W-:Y:S01]  /*24b0*/  IMAD R23, R23, UR4, RZ ;  /* 0x0000000417177c24 */ /* 0x000fe2000f8e02ff */
[-C--:B------:R-:W-:Y:S01]  /*24c0*/  LEA R8, P6, R25, R30.reuse, 0x1 ;  /* 0x0000001e19087211 */ /* 0x080fe200078c08ff */
[----:B------:R3:W-:Y:S01]  /*24d0*/  @P4 STG.E.U16 desc[UR14][R16.64], R15 ;  /* 0x0000000f10004986 */ /* 0x0007e2000c10150e */
[C---:B------:R-:W-:Y:S01]  /*24e0*/  ISETP.LT.AND P4, PT, R22.reuse, UR7, !P0 ;  /* 0x0000000716007c0c */ /* 0x040fe2000c781270 */
[----:B------:R-:W-:Y:S01]  /*24f0*/  IMAD R22, R22, UR4, RZ ;  /* 0x0000000416167c24 */ /* 0x000fe2000f8e02ff */
[----:B-1----:R-:W-:-:S02]  /*2500*/  LEA R2, P5, R24, R30, 0x1 ;  /* 0x0000001e18027211 */ /* 0x002fc400078a08ff */
[----:B------:R-:W-:Y:S02]  /*2510*/  PRMT R14, R11, 0x7632, R14 ;  /* 0x000076320b0e7816 */ /* 0x000fe4000000000e */
[-C--:B------:R-:W-:Y:S02]  /*2520*/  LEA.HI.X.SX32 R3, R24, R36.reuse, 0x1, P5 ;  /* 0x0000002418037211 */ /* 0x080fe400028f0eff */
[----:B0-----:R-:W-:Y:S02]  /*2530*/  PRMT R13, R10, 0x7632, R13 ;  /* 0x000076320a0d7816 */ /* 0x001fe4000000000d */
[----:B------:R-:W-:Y:S01]  /*2540*/  LEA.HI.X.SX32 R9, R25, R36, 0x1, P6 ;  /* 0x0000002419097211 */ /* 0x000fe200030f0eff */
[----:B---3--:R-:W-:Y:S01]  /*2550*/  IMAD R15, R29, UR4, RZ ;  /* 0x000000041d0f7c24 */ /* 0x008fe2000f8e02ff */
[CC--:B------:R-:W-:Y:S01]  /*2560*/  LEA R10, P6, R23.reuse, R30.reuse, 0x1 ;  /* 0x0000001e170a7211 */ /* 0x0c0fe200078c08ff */
[----:B------:R-:W-:Y:S01]  /*2570*/  IMAD R17, R18, UR4, RZ ;  /* 0x0000000412117c24 */ /* 0x000fe2000f8e02ff */
[----:B------:R-:W-:Y:S01]  /*2580*/  LEA R12, P5, R22, R30, 0x1 ;  /* 0x0000001e160c7211 */ /* 0x000fe200078a08ff */
[----:B------:R0:W-:Y:S01]  /*2590*/  @P1 STG.E.U16 desc[UR14][R8.64], R13 ;  /* 0x0000000d08001986 */ /* 0x0001e2000c10150e */
[----:B------:R-:W-:-:S03]  /*25a0*/  LEA.HI.X.SX32 R11, R23, R36, 0x1, P6 ;  /* 0x00000024170b7211 */ /* 0x000fc600030f0eff */
[----:B------:R1:W-:Y:S01]  /*25b0*/  @P3 STG.E.U16 desc[UR14][R2.64], R14 ;  /* 0x0000000e02003986 */ /* 0x0003e2000c10150e */
[C---:B------:R-:W-:Y:S01]  /*25c0*/  ISETP.LT.AND P3, PT, R19.reuse, UR7, !P0 ;  /* 0x0000000713007c0c */ /* 0x040fe2000c761270 */
[----:B------:R-:W-:Y:S02]  /*25d0*/  IMAD R19, R19, UR4, RZ ;  /* 0x0000000413137c24 */ /* 0x000fe4000f8e02ff */
[----:B--2---:R2:W-:Y:S01]  /*25e0*/  @P2 STG.E.U16 desc[UR14][R10.64], R4 ;  /* 0x000000040a002986 */ /* 0x0045e2000c10150e */
[----:B0-----:R-:W-:Y:S01]  /*25f0*/  LEA.HI.X.SX32 R13, R22, R36, 0x1, P5 ;  /* 0x00000024160d7211 */ /* 0x001fe200028f0eff */
[----:B------:R-:W-:Y:S01]  /*2600*/  IMAD R22, R0, UR4, RZ ;  /* 0x0000000400167c24 */ /* 0x000fe2000f8e02ff */
[C---:B------:R-:W-:Y:S01]  /*2610*/  ISETP.LT.AND P5, PT, R21.reuse, UR7, !P0 ;  /* 0x0000000715007c0c */ /* 0x040fe2000c7a1270 */
[----:B------:R-:W-:Y:S02]  /*2620*/  IMAD R21, R21, UR4, RZ ;  /* 0x0000000415157c24 */ /* 0x000fe4000f8e02ff */
[----:B------:R0:W-:Y:S01]  /*2630*/  @P4 STG.E.U16 desc[UR14][R12.64], R5 ;  /* 0x000000050c004986 */ /* 0x0001e2000c10150e */
[C---:B------:R-:W-:Y:S01]  /*2640*/  ISETP.LT.AND P4, PT, R20.reuse, UR7, !P0 ;  /* 0x0000000714007c0c */ /* 0x040fe2000c781270 */
[----:B------:R-:W-:Y:S01]  /*2650*/  IMAD R20, R20, UR4, RZ ;  /* 0x0000000414147c24 */ /* 0x000fe2000f8e02ff */
[----:B-1----:R-:W-:-:S02]  /*2660*/  LEA R2, P6, R21, R30, 0x1 ;  /* 0x0000001e15027211 */ /* 0x002fc400078c08ff */
[-C--:B--2---:R-:W-:Y:S02]  /*2670*/  LEA R10, P2, R19, R30.reuse, 0x1 ;  /* 0x0000001e130a7211 */ /* 0x084fe400078408ff */
[C---:B------:R-:W-:Y:S02]  /*2680*/  LEA R8, P1, R20.reuse, R30, 0x1 ;  /* 0x0000001e14087211 */ /* 0x040fe400078208ff */
[-C--:B------:R-:W-:Y:S02]  /*2690*/  LEA.HI.X.SX32 R3, R21, R36.reuse, 0x1, P6 ;  /* 0x0000002415037211 */ /* 0x080fe400030f0eff */
[----:B------:R-:W-:Y:S02]  /*26a0*/  LEA.HI.X.SX32 R9, R20, R36, 0x1, P1 ;  /* 0x0000002414097211 */ /* 0x000fe400008f0eff */
[-C--:B0-----:R-:W-:Y:S01]  /*26b0*/  LEA R12, P6, R15, R30.reuse, 0x1 ;  /* 0x0000001e0f0c7211 */ /* 0x081fe200078c08ff */
[----:B------:R0:W-:Y:S01]  /*26c0*/  @P5 STG.E.U16 desc[UR14][R2.64], R6 ;  /* 0x0000000602005986 */ /* 0x0001e2000c10150e */
[----:B------:R-:W-:-:S02]  /*26d0*/  LEA R14, P1, R17, R30, 0x1 ;  /* 0x0000001e110e7211 */ /* 0x000fc400078208ff */
[-C--:B------:R-:W-:Y:S01]  /*26e0*/  LEA.HI.X.SX32 R11, R19, R36.reuse, 0x1, P2 ;  /* 0x00000024130b7211 */ /* 0x080fe200010f0eff */
[----:B------:R1:W-:Y:S01]  /*26f0*/  @P4 STG.E.U16 desc[UR14][R8.64], R7 ;  /* 0x0000000708004986 */ /* 0x0003e2000c10150e */
[-C--:B------:R-:W-:Y:S02]  /*2700*/  LEA.HI.X.SX32 R13, R15, R36.reuse, 0x1, P6 ;  /* 0x000000240f0d7211 */ /* 0x080fe400030f0eff */
[----:B------:R-:W-:Y:S02]  /*2710*/  ISETP.LT.AND P2, PT, R29, UR7, !P0 ;  /* 0x000000071d007c0c */ /* 0x000fe4000c741270 */
[----:B------:R-:W-:Y:S02]  /*2720*/  LEA.HI.X.SX32 R15, R17, R36, 0x1, P1 ;  /* 0x00000024110f7211 */ /* 0x000fe400008f0eff */
[----:B------:R-:W-:Y:S02]  /*2730*/  ISETP.LT.AND P1, PT, R18, UR7, !P0 ;  /* 0x0000000712007c0c */ /* 0x000fe4000c721270 */
[----:B------:R-:W-:-:S02]  /*2740*/  ISETP.LT.AND P0, PT, R0, UR7, !P0 ;  /* 0x0000000700007c0c */ /* 0x000fc4000c701270 */
[----:B------:R-:W-:Y:S02]  /*2750*/  PRMT R5, R4, 0x7632, R5 ;  /* 0x0000763204057816 */ /* 0x000fe40000000005 */
[----:B0-----:R-:W-:Y:S02]  /*2760*/  PRMT R3, R6, 0x7632, R3 ;  /* 0x0000763206037816 */ /* 0x001fe40000000003 */
[----:B------:R-:W-:Y:S01]  /*2770*/  PRMT R0, R5, 0x7632, R0 ;  /* 0x0000763205007816 */ /* 0x000fe20000000000 */
[----:B------:R1:W-:Y:S01]  /*2780*/  @P3 STG.E.U16 desc[UR14][R10.64], R5 ;  /* 0x000000050a003986 */ /* 0x0003e2000c10150e */
[----:B------:R-:W-:-:S03]  /*2790*/  LEA R16, P6, R22, R30, 0x1 ;  /* 0x0000001e16107211 */ /* 0x000fc600078c08ff */
[----:B------:R1:W-:Y:S01]  /*27a0*/  @P2 STG.E.U16 desc[UR14][R12.64], R0 ;  /* 0x000000000c002986 */ /* 0x0003e2000c10150e */
[----:B------:R-:W-:-:S03]  /*27b0*/  LEA.HI.X.SX32 R17, R22, R36, 0x1, P6 ;  /* 0x0000002416117211 */ /* 0x000fc600030f0eff */
[----:B------:R1:W-:Y:S01]  /*27c0*/  @P1 STG.E.U16 desc[UR14][R14.64], R3 ;  /* 0x000000030e001986 */ /* 0x0003e2000c10150e */
[----:B------:R-:W-:Y:S05]  /*27d0*/  @!P0 EXIT ;  /* 0x000000000000894d */ /* 0x000fea0003800000 */
[----:B-1----:R-:W-:-:S05]  /*27e0*/  PRMT R8, R7, 0x7632, R8 ;  /* 0x0000763207087816 */ /* 0x002fca0000000008 */
[----:B------:R-:W-:Y:S01]  /*27f0*/  STG.E.U16 desc[UR14][R16.64], R8 ;  /* 0x0000000810007986 */ /* 0x000fe2000c10150e */
[----:B------:R-:W-:Y:S05]  /*2800*/  EXIT ;  /* 0x000000000000794d */ /* 0x000fea0003800000 */
.L_x_2:
[----:B------:R-:W-:-:S00]  /*2810*/  BRA `(.L_x_2) ;  /* 0xfffffffc00fc7947 */ /* 0x000fc0000383ffff */
[----:B------:R-:W-:-:S00]  /*2820*/  NOP ;  /* 0x0000000000007918 */ /* 0x000fc00000000000 */
        /* <DEDUP_REMOVED lines=13> */
.L_x_3:


//--------------------- .nv.shared.matmul_kernel  --------------------------
	.section	.nv.shared.matmul_kernel,"aw",@nobits
	.sectionflags	@""
	.align	16
	.zero		1024


//--------------------- .nv.shared.reserved.0     --------------------------
	.section	.nv.shared.reserved.0,"aw",@nobits
	.weak		__nv_reservedSMEM_offset_0_alias
	.size		__nv_reservedSMEM_offset_0_alias, 0, 0
	.other		__nv_reservedSMEM_offset_0_alias,@"STO_CUDA_RESERVED_SHARED STV_DEFAULT"
__nv_reservedSMEM_offset_0_alias:
	.zero		0


//--------------------- .nv.constant0.matmul_kernel --------------------------
	.section	.nv.constant0.matmul_kernel,"a",@progbits
	.sectionflags	@""
	.align	4
.nv.constant0.matmul_kernel:
	.zero		608


//--------------------- SYMBOLS --------------------------

	.type		.nv.reservedSmem.offset0,@object
	.size		.nv.reservedSmem.offset0,0x4
